//
// Generated by NVIDIA NVVM Compiler
//
// Compiler Build ID: CL-36424714
// Cuda compilation tools, release 13.0, V13.0.88
// Based on NVVM 20.0.0
//

.version 9.0
.target sm_100
.address_size 64

	// .globl	_Z4reluPKfPfi

.visible .entry _Z4reluPKfPfi(
	.param .u64 .ptr .align 1 _Z4reluPKfPfi_param_0,
	.param .u64 .ptr .align 1 _Z4reluPKfPfi_param_1,
	.param .u32 _Z4reluPKfPfi_param_2
)
{
	.reg .pred 	%p<2>;
	.reg .b32 	%r<6>;
	.reg .b32 	%f<3>;
	.reg .b64 	%rd<8>;

	ld.param.u64 	%rd1, [_Z4reluPKfPfi_param_0];
	ld.param.u64 	%rd2, [_Z4reluPKfPfi_param_1];
	ld.param.u32 	%r2, [_Z4reluPKfPfi_param_2];
	mov.u32 	%r3, %ntid.x;
	mov.u32 	%r4, %ctaid.x;
	mov.u32 	%r5, %tid.x;
	mad.lo.s32 	%r1, %r3, %r4, %r5;
	setp.ge.s32 	%p1, %r1, %r2;
	@%p1 bra 	$L__BB0_2;
	cvta.to.global.u64 	%rd3, %rd1;
	cvta.to.global.u64 	%rd4, %rd2;
	mul.wide.s32 	%rd5, %r1, 4;
	add.s64 	%rd6, %rd3, %rd5;
	ld.global.f32 	%f1, [%rd6];
	max.f32 	%f2, %f1, 0f00000000;
	add.s64 	%rd7, %rd4, %rd5;
	st.global.f32 	[%rd7], %f2;
$L__BB0_2:
	ret;

}
	// .globl	_Z15relu_derivativePKfPfi
.visible .entry _Z15relu_derivativePKfPfi(
	.param .u64 .ptr .align 1 _Z15relu_derivativePKfPfi_param_0,
	.param .u64 .ptr .align 1 _Z15relu_derivativePKfPfi_param_1,
	.param .u32 _Z15relu_derivativePKfPfi_param_2
)
{
	.reg .pred 	%p<3>;
	.reg .b32 	%r<6>;
	.reg .b32 	%f<3>;
	.reg .b64 	%rd<8>;

	ld.param.u64 	%rd1, [_Z15relu_derivativePKfPfi_param_0];
	ld.param.u64 	%rd2, [_Z15relu_derivativePKfPfi_param_1];
	ld.param.u32 	%r2, [_Z15relu_derivativePKfPfi_param_2];
	mov.u32 	%r3, %ntid.x;
	mov.u32 	%r4, %ctaid.x;
	mov.u32 	%r5, %tid.x;
	mad.lo.s32 	%r1, %r3, %r4, %r5;
	setp.ge.s32 	%p1, %r1, %r2;
	@%p1 bra 	$L__BB1_2;
	cvta.to.global.u64 	%rd3, %rd1;
	cvta.to.global.u64 	%rd4, %rd2;
	mul.wide.s32 	%rd5, %r1, 4;
	add.s64 	%rd6, %rd3, %rd5;
	ld.global.f32 	%f1, [%rd6];
	setp.gt.f32 	%p2, %f1, 0f00000000;
	selp.f32 	%f2, 0f3F800000, 0f00000000, %p2;
	add.s64 	%rd7, %rd4, %rd5;
	st.global.f32 	[%rd7], %f2;
$L__BB1_2:
	ret;

}
	// .globl	_Z8subtractPKfS0_Pfi
.visible .entry _Z8subtractPKfS0_Pfi(
	.param .u64 .ptr .align 1 _Z8subtractPKfS0_Pfi_param_0,
	.param .u64 .ptr .align 1 _Z8subtractPKfS0_Pfi_param_1,
	.param .u64 .ptr .align 1 _Z8subtractPKfS0_Pfi_param_2,
	.param .u32 _Z8subtractPKfS0_Pfi_param_3
)
{
	.reg .pred 	%p<2>;
	.reg .b32 	%r<6>;
	.reg .b32 	%f<4>;
	.reg .b64 	%rd<11>;

	ld.param.u64 	%rd1, [_Z8subtractPKfS0_Pfi_param_0];
	ld.param.u64 	%rd2, [_Z8subtractPKfS0_Pfi_param_1];
	ld.param.u64 	%rd3, [_Z8subtractPKfS0_Pfi_param_2];
	ld.param.u32 	%r2, [_Z8subtractPKfS0_Pfi_param_3];
	mov.u32 	%r3, %ntid.x;
	mov.u32 	%r4, %ctaid.x;
	mov.u32 	%r5, %tid.x;
	mad.lo.s32 	%r1, %r3, %r4, %r5;
	setp.ge.s32 	%p1, %r1, %r2;
	@%p1 bra 	$L__BB2_2;
	cvta.to.global.u64 	%rd4, %rd1;
	cvta.to.global.u64 	%rd5, %rd2;
	cvta.to.global.u64 	%rd6, %rd3;
	mul.wide.s32 	%rd7, %r1, 4;
	add.s64 	%rd8, %rd4, %rd7;
	ld.global.f32 	%f1, [%rd8];
	add.s64 	%rd9, %rd5, %rd7;
	ld.global.f32 	%f2, [%rd9];
	sub.f32 	%f3, %f1, %f2;
	add.s64 	%rd10, %rd6, %rd7;
	st.global.f32 	[%rd10], %f3;
$L__BB2_2:
	ret;

}
	// .globl	_Z8multiplyPKfS0_Pfi
.visible .entry _Z8multiplyPKfS0_Pfi(
	.param .u64 .ptr .align 1 _Z8multiplyPKfS0_Pfi_param_0,
	.param .u64 .ptr .align 1 _Z8multiplyPKfS0_Pfi_param_1,
	.param .u64 .ptr .align 1 _Z8multiplyPKfS0_Pfi_param_2,
	.param .u32 _Z8multiplyPKfS0_Pfi_param_3
)
{
	.reg .pred 	%p<2>;
	.reg .b32 	%r<6>;
	.reg .b32 	%f<4>;
	.reg .b64 	%rd<11>;

	ld.param.u64 	%rd1, [_Z8multiplyPKfS0_Pfi_param_0];
	ld.param.u64 	%rd2, [_Z8multiplyPKfS0_Pfi_param_1];
	ld.param.u64 	%rd3, [_Z8multiplyPKfS0_Pfi_param_2];
	ld.param.u32 	%r2, [_Z8multiplyPKfS0_Pfi_param_3];
	mov.u32 	%r3, %ntid.x;
	mov.u32 	%r4, %ctaid.x;
	mov.u32 	%r5, %tid.x;
	mad.lo.s32 	%r1, %r3, %r4, %r5;
	setp.ge.s32 	%p1, %r1, %r2;
	@%p1 bra 	$L__BB3_2;
	cvta.to.global.u64 	%rd4, %rd1;
	cvta.to.global.u64 	%rd5, %rd2;
	cvta.to.global.u64 	%rd6, %rd3;
	mul.wide.s32 	%rd7, %r1, 4;
	add.s64 	%rd8, %rd4, %rd7;
	ld.global.f32 	%f1, [%rd8];
	add.s64 	%rd9, %rd5, %rd7;
	ld.global.f32 	%f2, [%rd9];
	mul.f32 	%f3, %f1, %f2;
	add.s64 	%rd10, %rd6, %rd7;
	st.global.f32 	[%rd10], %f3;
$L__BB3_2:
	ret;

}
	// .globl	_Z6matmulPKfS0_Pfiii
.visible .entry _Z6matmulPKfS0_Pfiii(
	.param .u64 .ptr .align 1 _Z6matmulPKfS0_Pfiii_param_0,
	.param .u64 .ptr .align 1 _Z6matmulPKfS0_Pfiii_param_1,
	.param .u64 .ptr .align 1 _Z6matmulPKfS0_Pfiii_param_2,
	.param .u32 _Z6matmulPKfS0_Pfiii_param_3,
	.param .u32 _Z6matmulPKfS0_Pfiii_param_4,
	.param .u32 _Z6matmulPKfS0_Pfiii_param_5
)
{
	.reg .pred 	%p<11>;
	.reg .b32 	%r<42>;
	.reg .b32 	%f<68>;
	.reg .b64 	%rd<40>;

	ld.param.u64 	%rd5, [_Z6matmulPKfS0_Pfiii_param_0];
	ld.param.u64 	%rd6, [_Z6matmulPKfS0_Pfiii_param_1];
	ld.param.u64 	%rd4, [_Z6matmulPKfS0_Pfiii_param_2];
	ld.param.u32 	%r22, [_Z6matmulPKfS0_Pfiii_param_3];
	ld.param.u32 	%r20, [_Z6matmulPKfS0_Pfiii_param_4];
	ld.param.u32 	%r21, [_Z6matmulPKfS0_Pfiii_param_5];
	cvta.to.global.u64 	%rd1, %rd6;
	cvta.to.global.u64 	%rd2, %rd5;
	mov.u32 	%r23, %ntid.x;
	mov.u32 	%r24, %ctaid.x;
	mov.u32 	%r25, %tid.x;
	mad.lo.s32 	%r1, %r23, %r24, %r25;
	mul.lo.s32 	%r26, %r21, %r22;
	setp.ge.s32 	%p1, %r1, %r26;
	@%p1 bra 	$L__BB4_14;
	rem.s32 	%r2, %r1, %r21;
	setp.lt.s32 	%p2, %r20, 1;
	mov.f32 	%f67, 0f00000000;
	@%p2 bra 	$L__BB4_13;
	div.s32 	%r28, %r1, %r21;
	mul.lo.s32 	%r3, %r28, %r20;
	and.b32  	%r4, %r20, 7;
	setp.lt.u32 	%p3, %r20, 8;
	mov.f32 	%f67, 0f00000000;
	mov.b32 	%r40, 0;
	@%p3 bra 	$L__BB4_5;
	and.b32  	%r40, %r20, 2147483640;
	neg.s32 	%r38, %r40;
	shl.b32 	%r7, %r21, 3;
	add.s64 	%rd3, %rd2, 16;
	mov.f32 	%f67, 0f00000000;
	mul.wide.s32 	%rd11, %r21, 4;
	mov.u32 	%r36, %r3;
	mov.u32 	%r37, %r2;
$L__BB4_4:
	.pragma "nounroll";
	mul.wide.s32 	%rd7, %r36, 4;
	add.s64 	%rd8, %rd3, %rd7;
	ld.global.f32 	%f17, [%rd8+-16];
	mul.wide.s32 	%rd9, %r37, 4;
	add.s64 	%rd10, %rd1, %rd9;
	ld.global.f32 	%f18, [%rd10];
	fma.rn.f32 	%f19, %f17, %f18, %f67;
	ld.global.f32 	%f20, [%rd8+-12];
	add.s64 	%rd12, %rd10, %rd11;
	ld.global.f32 	%f21, [%rd12];
	fma.rn.f32 	%f22, %f20, %f21, %f19;
	ld.global.f32 	%f23, [%rd8+-8];
	add.s64 	%rd13, %rd12, %rd11;
	ld.global.f32 	%f24, [%rd13];
	fma.rn.f32 	%f25, %f23, %f24, %f22;
	ld.global.f32 	%f26, [%rd8+-4];
	add.s64 	%rd14, %rd13, %rd11;
	ld.global.f32 	%f27, [%rd14];
	fma.rn.f32 	%f28, %f26, %f27, %f25;
	ld.global.f32 	%f29, [%rd8];
	add.s64 	%rd15, %rd14, %rd11;
	ld.global.f32 	%f30, [%rd15];
	fma.rn.f32 	%f31, %f29, %f30, %f28;
	ld.global.f32 	%f32, [%rd8+4];
	add.s64 	%rd16, %rd15, %rd11;
	ld.global.f32 	%f33, [%rd16];
	fma.rn.f32 	%f34, %f32, %f33, %f31;
	ld.global.f32 	%f35, [%rd8+8];
	add.s64 	%rd17, %rd16, %rd11;
	ld.global.f32 	%f36, [%rd17];
	fma.rn.f32 	%f37, %f35, %f36, %f34;
	ld.global.f32 	%f38, [%rd8+12];
	add.s64 	%rd18, %rd17, %rd11;
	ld.global.f32 	%f39, [%rd18];
	fma.rn.f32 	%f67, %f38, %f39, %f37;
	add.s32 	%r38, %r38, 8;
	add.s32 	%r37, %r37, %r7;
	add.s32 	%r36, %r36, 8;
	setp.ne.s32 	%p4, %r38, 0;
	@%p4 bra 	$L__BB4_4;
$L__BB4_5:
	setp.eq.s32 	%p5, %r4, 0;
	@%p5 bra 	$L__BB4_13;
	and.b32  	%r15, %r20, 3;
	setp.lt.u32 	%p6, %r4, 4;
	@%p6 bra 	$L__BB4_8;
	add.s32 	%r29, %r40, %r3;
	mul.wide.s32 	%rd19, %r29, 4;
	add.s64 	%rd20, %rd2, %rd19;
	ld.global.f32 	%f41, [%rd20];
	mad.lo.s32 	%r30, %r40, %r21, %r2;
	mul.wide.s32 	%rd21, %r30, 4;
	add.s64 	%rd22, %rd1, %rd21;
	ld.global.f32 	%f42, [%rd22];
	fma.rn.f32 	%f43, %f41, %f42, %f67;
	ld.global.f32 	%f44, [%rd20+4];
	mul.wide.s32 	%rd23, %r21, 4;
	add.s64 	%rd24, %rd22, %rd23;
	ld.global.f32 	%f45, [%rd24];
	fma.rn.f32 	%f46, %f44, %f45, %f43;
	ld.global.f32 	%f47, [%rd20+8];
	add.s64 	%rd25, %rd24, %rd23;
	ld.global.f32 	%f48, [%rd25];
	fma.rn.f32 	%f49, %f47, %f48, %f46;
	ld.global.f32 	%f50, [%rd20+12];
	add.s64 	%rd26, %rd25, %rd23;
	ld.global.f32 	%f51, [%rd26];
	fma.rn.f32 	%f67, %f50, %f51, %f49;
	add.s32 	%r40, %r40, 4;
$L__BB4_8:
	setp.eq.s32 	%p7, %r15, 0;
	@%p7 bra 	$L__BB4_13;
	setp.eq.s32 	%p8, %r15, 1;
	@%p8 bra 	$L__BB4_11;
	add.s32 	%r31, %r40, %r3;
	mul.wide.s32 	%rd27, %r31, 4;
	add.s64 	%rd28, %rd2, %rd27;
	ld.global.f32 	%f53, [%rd28];
	mad.lo.s32 	%r32, %r40, %r21, %r2;
	mul.wide.s32 	%rd29, %r32, 4;
	add.s64 	%rd30, %rd1, %rd29;
	ld.global.f32 	%f54, [%rd30];
	fma.rn.f32 	%f55, %f53, %f54, %f67;
	ld.global.f32 	%f56, [%rd28+4];
	mul.wide.s32 	%rd31, %r21, 4;
	add.s64 	%rd32, %rd30, %rd31;
	ld.global.f32 	%f57, [%rd32];
	fma.rn.f32 	%f67, %f56, %f57, %f55;
	add.s32 	%r40, %r40, 2;
$L__BB4_11:
	and.b32  	%r33, %r20, 1;
	setp.eq.b32 	%p9, %r33, 1;
	not.pred 	%p10, %p9;
	@%p10 bra 	$L__BB4_13;
	add.s32 	%r34, %r40, %r3;
	mul.wide.s32 	%rd33, %r34, 4;
	add.s64 	%rd34, %rd2, %rd33;
	ld.global.f32 	%f58, [%rd34];
	mad.lo.s32 	%r35, %r40, %r21, %r2;
	mul.wide.s32 	%rd35, %r35, 4;
	add.s64 	%rd36, %rd1, %rd35;
	ld.global.f32 	%f59, [%rd36];
	fma.rn.f32 	%f67, %f58, %f59, %f67;
$L__BB4_13:
	cvta.to.global.u64 	%rd37, %rd4;
	mul.wide.s32 	%rd38, %r1, 4;
	add.s64 	%rd39, %rd37, %rd38;
	st.global.f32 	[%rd39], %f67;
$L__BB4_14:
	ret;

}
	// .globl	_Z15matmul_AT_B_addPKfS0_Pfiii
.visible .entry _Z15matmul_AT_B_addPKfS0_Pfiii(
	.param .u64 .ptr .align 1 _Z15matmul_AT_B_addPKfS0_Pfiii_param_0,
	.param .u64 .ptr .align 1 _Z15matmul_AT_B_addPKfS0_Pfiii_param_1,
	.param .u64 .ptr .align 1 _Z15matmul_AT_B_addPKfS0_Pfiii_param_2,
	.param .u32 _Z15matmul_AT_B_addPKfS0_Pfiii_param_3,
	.param .u32 _Z15matmul_AT_B_addPKfS0_Pfiii_param_4,
	.param .u32 _Z15matmul_AT_B_addPKfS0_Pfiii_param_5
)
{
	.reg .pred 	%p<11>;
	.reg .b32 	%r<43>;
	.reg .b32 	%f<70>;
	.reg .b64 	%rd<53>;

	ld.param.u64 	%rd4, [_Z15matmul_AT_B_addPKfS0_Pfiii_param_0];
	ld.param.u64 	%rd5, [_Z15matmul_AT_B_addPKfS0_Pfiii_param_1];
	ld.param.u64 	%rd3, [_Z15matmul_AT_B_addPKfS0_Pfiii_param_2];
	ld.param.u32 	%r21, [_Z15matmul_AT_B_addPKfS0_Pfiii_param_3];
	ld.param.u32 	%r22, [_Z15matmul_AT_B_addPKfS0_Pfiii_param_4];
	ld.param.u32 	%r23, [_Z15matmul_AT_B_addPKfS0_Pfiii_param_5];
	cvta.to.global.u64 	%rd1, %rd5;
	cvta.to.global.u64 	%rd2, %rd4;
	mov.u32 	%r24, %ntid.x;
	mov.u32 	%r25, %ctaid.x;
	mov.u32 	%r26, %tid.x;
	mad.lo.s32 	%r1, %r24, %r25, %r26;
	mul.lo.s32 	%r27, %r23, %r22;
	setp.ge.s32 	%p1, %r1, %r27;
	@%p1 bra 	$L__BB5_14;
	div.s32 	%r2, %r1, %r23;
	mul.lo.s32 	%r28, %r2, %r23;
	sub.s32 	%r3, %r1, %r28;
	setp.lt.s32 	%p2, %r21, 1;
	mov.f32 	%f69, 0f00000000;
	@%p2 bra 	$L__BB5_13;
	and.b32  	%r4, %r21, 7;
	setp.lt.u32 	%p3, %r21, 8;
	mov.f32 	%f69, 0f00000000;
	mov.b32 	%r41, 0;
	@%p3 bra 	$L__BB5_5;
	and.b32  	%r41, %r21, 2147483640;
	neg.s32 	%r39, %r41;
	shl.b32 	%r7, %r23, 3;
	shl.b32 	%r8, %r22, 3;
	mov.f32 	%f69, 0f00000000;
	mul.wide.s32 	%rd10, %r22, 4;
	mul.wide.s32 	%rd12, %r23, 4;
	mov.u32 	%r37, %r2;
	mov.u32 	%r38, %r3;
$L__BB5_4:
	.pragma "nounroll";
	mul.wide.s32 	%rd6, %r37, 4;
	add.s64 	%rd7, %rd2, %rd6;
	ld.global.f32 	%f17, [%rd7];
	mul.wide.s32 	%rd8, %r38, 4;
	add.s64 	%rd9, %rd1, %rd8;
	ld.global.f32 	%f18, [%rd9];
	fma.rn.f32 	%f19, %f17, %f18, %f69;
	add.s64 	%rd11, %rd7, %rd10;
	ld.global.f32 	%f20, [%rd11];
	add.s64 	%rd13, %rd9, %rd12;
	ld.global.f32 	%f21, [%rd13];
	fma.rn.f32 	%f22, %f20, %f21, %f19;
	add.s64 	%rd14, %rd11, %rd10;
	ld.global.f32 	%f23, [%rd14];
	add.s64 	%rd15, %rd13, %rd12;
	ld.global.f32 	%f24, [%rd15];
	fma.rn.f32 	%f25, %f23, %f24, %f22;
	add.s64 	%rd16, %rd14, %rd10;
	ld.global.f32 	%f26, [%rd16];
	add.s64 	%rd17, %rd15, %rd12;
	ld.global.f32 	%f27, [%rd17];
	fma.rn.f32 	%f28, %f26, %f27, %f25;
	add.s64 	%rd18, %rd16, %rd10;
	ld.global.f32 	%f29, [%rd18];
	add.s64 	%rd19, %rd17, %rd12;
	ld.global.f32 	%f30, [%rd19];
	fma.rn.f32 	%f31, %f29, %f30, %f28;
	add.s64 	%rd20, %rd18, %rd10;
	ld.global.f32 	%f32, [%rd20];
	add.s64 	%rd21, %rd19, %rd12;
	ld.global.f32 	%f33, [%rd21];
	fma.rn.f32 	%f34, %f32, %f33, %f31;
	add.s64 	%rd22, %rd20, %rd10;
	ld.global.f32 	%f35, [%rd22];
	add.s64 	%rd23, %rd21, %rd12;
	ld.global.f32 	%f36, [%rd23];
	fma.rn.f32 	%f37, %f35, %f36, %f34;
	add.s64 	%rd24, %rd22, %rd10;
	ld.global.f32 	%f38, [%rd24];
	add.s64 	%rd25, %rd23, %rd12;
	ld.global.f32 	%f39, [%rd25];
	fma.rn.f32 	%f69, %f38, %f39, %f37;
	add.s32 	%r39, %r39, 8;
	add.s32 	%r38, %r38, %r7;
	add.s32 	%r37, %r37, %r8;
	setp.ne.s32 	%p4, %r39, 0;
	@%p4 bra 	$L__BB5_4;
$L__BB5_5:
	setp.eq.s32 	%p5, %r4, 0;
	@%p5 bra 	$L__BB5_13;
	and.b32  	%r16, %r21, 3;
	setp.lt.u32 	%p6, %r4, 4;
	@%p6 bra 	$L__BB5_8;
	mad.lo.s32 	%r30, %r41, %r22, %r2;
	mul.wide.s32 	%rd26, %r30, 4;
	add.s64 	%rd27, %rd2, %rd26;
	ld.global.f32 	%f41, [%rd27];
	mad.lo.s32 	%r31, %r41, %r23, %r3;
	mul.wide.s32 	%rd28, %r31, 4;
	add.s64 	%rd29, %rd1, %rd28;
	ld.global.f32 	%f42, [%rd29];
	fma.rn.f32 	%f43, %f41, %f42, %f69;
	mul.wide.s32 	%rd30, %r22, 4;
	add.s64 	%rd31, %rd27, %rd30;
	ld.global.f32 	%f44, [%rd31];
	mul.wide.s32 	%rd32, %r23, 4;
	add.s64 	%rd33, %rd29, %rd32;
	ld.global.f32 	%f45, [%rd33];
	fma.rn.f32 	%f46, %f44, %f45, %f43;
	add.s64 	%rd34, %rd31, %rd30;
	ld.global.f32 	%f47, [%rd34];
	add.s64 	%rd35, %rd33, %rd32;
	ld.global.f32 	%f48, [%rd35];
	fma.rn.f32 	%f49, %f47, %f48, %f46;
	add.s64 	%rd36, %rd34, %rd30;
	ld.global.f32 	%f50, [%rd36];
	add.s64 	%rd37, %rd35, %rd32;
	ld.global.f32 	%f51, [%rd37];
	fma.rn.f32 	%f69, %f50, %f51, %f49;
	add.s32 	%r41, %r41, 4;
$L__BB5_8:
	setp.eq.s32 	%p7, %r16, 0;
	@%p7 bra 	$L__BB5_13;
	setp.eq.s32 	%p8, %r16, 1;
	@%p8 bra 	$L__BB5_11;
	mad.lo.s32 	%r32, %r41, %r22, %r2;
	mul.wide.s32 	%rd38, %r32, 4;
	add.s64 	%rd39, %rd2, %rd38;
	ld.global.f32 	%f53, [%rd39];
	mad.lo.s32 	%r33, %r41, %r23, %r3;
	mul.wide.s32 	%rd40, %r33, 4;
	add.s64 	%rd41, %rd1, %rd40;
	ld.global.f32 	%f54, [%rd41];
	fma.rn.f32 	%f55, %f53, %f54, %f69;
	mul.wide.s32 	%rd42, %r22, 4;
	add.s64 	%rd43, %rd39, %rd42;
	ld.global.f32 	%f56, [%rd43];
	mul.wide.s32 	%rd44, %r23, 4;
	add.s64 	%rd45, %rd41, %rd44;
	ld.global.f32 	%f57, [%rd45];
	fma.rn.f32 	%f69, %f56, %f57, %f55;
	add.s32 	%r41, %r41, 2;
$L__BB5_11:
	and.b32  	%r34, %r21, 1;
	setp.eq.b32 	%p9, %r34, 1;
	not.pred 	%p10, %p9;
	@%p10 bra 	$L__BB5_13;
	mad.lo.s32 	%r35, %r41, %r22, %r2;
	mul.wide.s32 	%rd46, %r35, 4;
	add.s64 	%rd47, %rd2, %rd46;
	ld.global.f32 	%f58, [%rd47];
	mad.lo.s32 	%r36, %r41, %r23, %r3;
	mul.wide.s32 	%rd48, %r36, 4;
	add.s64 	%rd49, %rd1, %rd48;
	ld.global.f32 	%f59, [%rd49];
	fma.rn.f32 	%f69, %f58, %f59, %f69;
$L__BB5_13:
	cvta.to.global.u64 	%rd50, %rd3;
	mul.wide.s32 	%rd51, %r1, 4;
	add.s64 	%rd52, %rd50, %rd51;
	ld.global.f32 	%f60, [%rd52];
	add.f32 	%f61, %f69, %f60;
	st.global.f32 	[%rd52], %f61;
$L__BB5_14:
	ret;

}


// ===== COMPILED SASS (sm_100) =====

	.target	sm_100

	.elftype	@"ET_EXEC"


//--------------------- .note.nv.tkinfo           --------------------------
	.section	.note.nv.tkinfo,"",@"SHT_NOTE"
	.sectionflags	@"SHF_NOTE_NV_TKINFO"
	.tkinfo
        /*0018*/ 	.word	0x00000002
        /*0030*/ 	.string	""
        /*0030*/ 	.string	"ptxas"
        /*0030*/ 	.string	"Cuda compilation tools, release 13.0, V13.0.88"
        /*0030*/ 	.string	"Build cuda_13.0.r13.0/compiler.36424714_0"
        /*0030*/ 	.string	"-arch sm_100 -m 64 "



//--------------------- .note.nv.cuinfo           --------------------------
	.section	.note.nv.cuinfo,"",@"SHT_NOTE"
	.sectionflags	@"SHF_NOTE_NV_CUINFO"
        /*0018*/ 	.short	0x0002
        /*001a*/ 	.short	0x0064
        /*001c*/ 	.short	0x0082
	.zero		2


//--------------------- .nv.info                  --------------------------
	.section	.nv.info,"",@"SHT_CUDA_INFO"
	.align	4


	//----- nvinfo : EIATTR_REGCOUNT
	.align		4
        /*0000*/ 	.byte	0x04, 0x2f
        /*0002*/ 	.short	(.L_1 - .L_0)
	.align		4
.L_0:
        /*0004*/ 	.word	index@(_Z4reluPKfPfi)
        /*0008*/ 	.word	0x0000000a


	//----- nvinfo : EIATTR_FRAME_SIZE
	.align		4
.L_1:
        /*000c*/ 	.byte	0x04, 0x11
        /*000e*/ 	.short	(.L_3 - .L_2)
	.align		4
.L_2:
        /*0010*/ 	.word	index@(_Z4reluPKfPfi)
        /*0014*/ 	.word	0x00000000


	//----- nvinfo : EIATTR_REGCOUNT
	.align		4
.L_3:
        /*0018*/ 	.byte	0x04, 0x2f
        /*001a*/ 	.short	(.L_5 - .L_4)
	.align		4
.L_4:
        /*001c*/ 	.word	index@(_Z15relu_derivativePKfPfi)
        /*0020*/ 	.word	0x0000000a


	//----- nvinfo : EIATTR_FRAME_SIZE
	.align		4
.L_5:
        /*0024*/ 	.byte	0x04, 0x11
        /*0026*/ 	.short	(.L_7 - .L_6)
	.align		4
.L_6:
        /*0028*/ 	.word	index@(_Z15relu_derivativePKfPfi)
        /*002c*/ 	.word	0x00000000


	//----- nvinfo : EIATTR_REGCOUNT
	.align		4
.L_7:
        /*0030*/ 	.byte	0x04, 0x2f
        /*0032*/ 	.short	(.L_9 - .L_8)
	.align		4
.L_8:
        /*0034*/ 	.word	index@(_Z8subtractPKfS0_Pfi)
        /*0038*/ 	.word	0x0000000c


	//----- nvinfo : EIATTR_FRAME_SIZE
	.align		4
.L_9:
        /*003c*/ 	.byte	0x04, 0x11
        /*003e*/ 	.short	(.L_11 - .L_10)
	.align		4
.L_10:
        /*0040*/ 	.word	index@(_Z8subtractPKfS0_Pfi)
        /*0044*/ 	.word	0x00000000


	//----- nvinfo : EIATTR_REGCOUNT
	.align		4
.L_11:
        /*0048*/ 	.byte	0x04, 0x2f
        /*004a*/ 	.short	(.L_13 - .L_12)
	.align		4
.L_12:
        /*004c*/ 	.word	index@(_Z8multiplyPKfS0_Pfi)
        /*0050*/ 	.word	0x0000000c


	//----- nvinfo : EIATTR_FRAME_SIZE
	.align		4
.L_13:
        /*0054*/ 	.byte	0x04, 0x11
        /*0056*/ 	.short	(.L_15 - .L_14)
	.align		4
.L_14:
        /*0058*/ 	.word	index@(_Z8multiplyPKfS0_Pfi)
        /*005c*/ 	.word	0x00000000


	//----- nvinfo : EIATTR_REGCOUNT
	.align		4
.L_15:
        /*0060*/ 	.byte	0x04, 0x2f
        /*0062*/ 	.short	(.L_17 - .L_16)
	.align		4
.L_16:
        /*0064*/ 	.word	index@(_Z6matmulPKfS0_Pfiii)
        /*0068*/ 	.word	0x00000020


	//----- nvinfo : EIATTR_FRAME_SIZE
	.align		4
.L_17:
        /*006c*/ 	.byte	0x04, 0x11
        /*006e*/ 	.short	(.L_19 - .L_18)
	.align		4
.L_18:
        /*0070*/ 	.word	index@(_Z6matmulPKfS0_Pfiii)
        /*0074*/ 	.word	0x00000000


	//----- nvinfo : EIATTR_REGCOUNT
	.align		4
.L_19:
        /*0078*/ 	.byte	0x04, 0x2f
        /*007a*/ 	.short	(.L_21 - .L_20)
	.align		4
.L_20:
        /*007c*/ 	.word	index@(_Z15matmul_AT_B_addPKfS0_Pfiii)
        /*0080*/ 	.word	0x00000020


	//----- nvinfo : EIATTR_FRAME_SIZE
	.align		4
.L_21:
        /*0084*/ 	.byte	0x04, 0x11
        /*0086*/ 	.short	(.L_23 - .L_22)
	.align		4
.L_22:
        /*0088*/ 	.word	index@(_Z15matmul_AT_B_addPKfS0_Pfiii)
        /*008c*/ 	.word	0x00000000


	//----- nvinfo : EIATTR_MIN_STACK_SIZE
	.align		4
.L_23:
        /*0090*/ 	.byte	0x04, 0x12
        /*0092*/ 	.short	(.L_25 - .L_24)
	.align		4
.L_24:
        /*0094*/ 	.word	index@(_Z15matmul_AT_B_addPKfS0_Pfiii)
        /*0098*/ 	.word	0x00000000


	//----- nvinfo : EIATTR_MIN_STACK_SIZE
	.align		4
.L_25:
        /*009c*/ 	.byte	0x04, 0x12
        /*009e*/ 	.short	(.L_27 - .L_26)
	.align		4
.L_26:
        /*00a0*/ 	.word	index@(_Z6matmulPKfS0_Pfiii)
        /*00a4*/ 	.word	0x00000000


	//----- nvinfo : EIATTR_MIN_STACK_SIZE
	.align		4
.L_27:
        /*00a8*/ 	.byte	0x04, 0x12
        /*00aa*/ 	.short	(.L_29 - .L_28)
	.align		4
.L_28:
        /*00ac*/ 	.word	index@(_Z8multiplyPKfS0_Pfi)
        /*00b0*/ 	.word	0x00000000


	//----- nvinfo : EIATTR_MIN_STACK_SIZE
	.align		4
.L_29:
        /*00b4*/ 	.byte	0x04, 0x12
        /*00b6*/ 	.short	(.L_31 - .L_30)
	.align		4
.L_30:
        /*00b8*/ 	.word	index@(_Z8subtractPKfS0_Pfi)
        /*00bc*/ 	.word	0x00000000


	//----- nvinfo : EIATTR_MIN_STACK_SIZE
	.align		4
.L_31:
        /*00c0*/ 	.byte	0x04, 0x12
        /*00c2*/ 	.short	(.L_33 - .L_32)
	.align		4
.L_32:
        /*00c4*/ 	.word	index@(_Z15relu_derivativePKfPfi)
        /*00c8*/ 	.word	0x00000000


	//----- nvinfo : EIATTR_MIN_STACK_SIZE
	.align		4
.L_33:
        /*00cc*/ 	.byte	0x04, 0x12
        /*00ce*/ 	.short	(.L_35 - .L_34)
	.align		4
.L_34:
        /*00d0*/ 	.word	index@(_Z4reluPKfPfi)
        /*00d4*/ 	.word	0x00000000
.L_35:


//--------------------- .nv.compat                --------------------------
	.section	.nv.compat,"",@"SHT_CUDA_COMPAT_INFO"
	.align	4
        /*0000*/ 	.byte	0x02, 0x09, 0x00, 0x00, 0x02, 0x02, 0x01, 0x00, 0x02, 0x05, 0x05, 0x00, 0x03, 0x07, 0x01, 0x01
        /*0010*/ 	.byte	0x02, 0x03, 0x00, 0x00, 0x02, 0x06, 0x01, 0x00, 0x04, 0x0b, 0x08, 0x00, 0x09, 0x00, 0x00, 0x00
        /*0020*/ 	.byte	0x00, 0x00, 0x00, 0x00


//--------------------- .nv.info._Z15matmul_AT_B_addPKfS0_Pfiii --------------------------
	.section	.nv.info._Z15matmul_AT_B_addPKfS0_Pfiii,"",@"SHT_CUDA_INFO"
	.sectionflags	@""
	.align	4


	//----- nvinfo : EIATTR_CUDA_API_VERSION
	.align		4
        /*0000*/ 	.byte	0x04, 0x37
        /*0002*/ 	.short	(.L_37 - .L_36)
.L_36:
        /*0004*/ 	.word	0x00000082


	//----- nvinfo : EIATTR_KPARAM_INFO
	.align		4
.L_37:
        /*0008*/ 	.byte	0x04, 0x17
        /*000a*/ 	.short	(.L_39 - .L_38)
.L_38:
        /*000c*/ 	.word	0x00000000
        /*0010*/ 	.short	0x0005
        /*0012*/ 	.short	0x0020
        /*0014*/ 	.byte	0x00, 0xf0, 0x11, 0x00


	//----- nvinfo : EIATTR_KPARAM_INFO
	.align		4
.L_39:
        /*0018*/ 	.byte	0x04, 0x17
        /*001a*/ 	.short	(.L_41 - .L_40)
.L_40:
        /*001c*/ 	.word	0x00000000
        /*0020*/ 	.short	0x0004
        /*0022*/ 	.short	0x001c
        /*0024*/ 	.byte	0x00, 0xf0, 0x11, 0x00


	//----- nvinfo : EIATTR_KPARAM_INFO
	.align		4
.L_41:
        /*0028*/ 	.byte	0x04, 0x17
        /*002a*/ 	.short	(.L_43 - .L_42)
.L_42:
        /*002c*/ 	.word	0x00000000
        /*0030*/ 	.short	0x0003
        /*0032*/ 	.short	0x0018
        /*0034*/ 	.byte	0x00, 0xf0, 0x11, 0x00


	//----- nvinfo : EIATTR_KPARAM_INFO
	.align		4
.L_43:
        /*0038*/ 	.byte	0x04, 0x17
        /*003a*/ 	.short	(.L_45 - .L_44)
.L_44:
        /*003c*/ 	.word	0x00000000
        /*0040*/ 	.short	0x0002
        /*0042*/ 	.short	0x0010
        /*0044*/ 	.byte	0x00, 0xf5, 0x21, 0x00


	//----- nvinfo : EIATTR_KPARAM_INFO
	.align		4
.L_45:
        /*0048*/ 	.byte	0x04, 0x17
        /*004a*/ 	.short	(.L_47 - .L_46)
.L_46:
        /*004c*/ 	.word	0x00000000
        /*0050*/ 	.short	0x0001
        /*0052*/ 	.short	0x0008
        /*0054*/ 	.byte	0x00, 0xf5, 0x21, 0x00


	//----- nvinfo : EIATTR_KPARAM_INFO
	.align		4
.L_47:
        /*0058*/ 	.byte	0x04, 0x17
        /*005a*/ 	.short	(.L_49 - .L_48)
.L_48:
        /*005c*/ 	.word	0x00000000
        /*0060*/ 	.short	0x0000
        /*0062*/ 	.short	0x0000
        /*0064*/ 	.byte	0x00, 0xf5, 0x21, 0x00


	//----- nvinfo : EIATTR_SPARSE_MMA_MASK
	.align		4
.L_49:
        /*0068*/ 	.byte	0x03, 0x50
        /*006a*/ 	.short	0x0000


	//----- nvinfo : EIATTR_MAXREG_COUNT
	.align		4
        /*006c*/ 	.byte	0x03, 0x1b
        /*006e*/ 	.short	0x00ff


	//----- nvinfo : EIATTR_MERCURY_ISA_VERSION
	.align		4
        /*0070*/ 	.byte	0x03, 0x5f
        /*0072*/ 	.short	0x0101


	//----- nvinfo : EIATTR_VRC_CTA_INIT_COUNT
	.align		4
        /*0074*/ 	.byte	0x02, 0x4a
	.zero		1
	.zero		1


	//----- nvinfo : EIATTR_EXIT_INSTR_OFFSETS
	.align		4
        /*0078*/ 	.byte	0x04, 0x1c
        /*007a*/ 	.short	(.L_51 - .L_50)


	//   ....[0]....
.L_50:
        /*007c*/ 	.word	0x00000090


	//   ....[1]....
        /*0080*/ 	.word	0x00000a20


	//----- nvinfo : EIATTR_CBANK_PARAM_SIZE
	.align		4
.L_51:
        /*0084*/ 	.byte	0x03, 0x19
        /*0086*/ 	.short	0x0024


	//----- nvinfo : EIATTR_PARAM_CBANK
	.align		4
        /*0088*/ 	.byte	0x04, 0x0a
        /*008a*/ 	.short	(.L_53 - .L_52)
	.align		4
.L_52:
        /*008c*/ 	.word	index@(.nv.constant0._Z15matmul_AT_B_addPKfS0_Pfiii)
        /*0090*/ 	.short	0x0380
        /*0092*/ 	.short	0x0024


	//----- nvinfo : EIATTR_SW_WAR
	.align		4
.L_53:
        /*0094*/ 	.byte	0x04, 0x36
        /*0096*/ 	.short	(.L_55 - .L_54)
.L_54:
        /*0098*/ 	.word	0x00000008
.L_55:


//--------------------- .nv.info._Z6matmulPKfS0_Pfiii --------------------------
	.section	.nv.info._Z6matmulPKfS0_Pfiii,"",@"SHT_CUDA_INFO"
	.sectionflags	@""
	.align	4


	//----- nvinfo : EIATTR_CUDA_API_VERSION
	.align		4
        /*0000*/ 	.byte	0x04, 0x37
        /*0002*/ 	.short	(.L_57 - .L_56)
.L_56:
        /*0004*/ 	.word	0x00000082


	//----- nvinfo : EIATTR_KPARAM_INFO
	.align		4
.L_57:
        /*0008*/ 	.byte	0x04, 0x17
        /*000a*/ 	.short	(.L_59 - .L_58)
.L_58:
        /*000c*/ 	.word	0x00000000
        /*0010*/ 	.short	0x0005
        /*0012*/ 	.short	0x0020
        /*0014*/ 	.byte	0x00, 0xf0, 0x11, 0x00


	//----- nvinfo : EIATTR_KPARAM_INFO
	.align		4
.L_59:
        /*0018*/ 	.byte	0x04, 0x17
        /*001a*/ 	.short	(.L_61 - .L_60)
.L_60:
        /*001c*/ 	.word	0x00000000
        /*0020*/ 	.short	0x0004
        /*0022*/ 	.short	0x001c
        /*0024*/ 	.byte	0x00, 0xf0, 0x11, 0x00


	//----- nvinfo : EIATTR_KPARAM_INFO
	.align		4
.L_61:
        /*0028*/ 	.byte	0x04, 0x17
        /*002a*/ 	.short	(.L_63 - .L_62)
.L_62:
        /*002c*/ 	.word	0x00000000
        /*0030*/ 	.short	0x0003
        /*0032*/ 	.short	0x0018
        /*0034*/ 	.byte	0x00, 0xf0, 0x11, 0x00


	//----- nvinfo : EIATTR_KPARAM_INFO
	.align		4
.L_63:
        /*0038*/ 	.byte	0x04, 0x17
        /*003a*/ 	.short	(.L_65 - .L_64)
.L_64:
        /*003c*/ 	.word	0x00000000
        /*0040*/ 	.short	0x0002
        /*0042*/ 	.short	0x0010
        /*0044*/ 	.byte	0x00, 0xf5, 0x21, 0x00


	//----- nvinfo : EIATTR_KPARAM_INFO
	.align		4
.L_65:
        /*0048*/ 	.byte	0x04, 0x17
        /*004a*/ 	.short	(.L_67 - .L_66)
.L_66:
        /*004c*/ 	.word	0x00000000
        /*0050*/ 	.short	0x0001
        /*0052*/ 	.short	0x0008
        /*0054*/ 	.byte	0x00, 0xf5, 0x21, 0x00


	//----- nvinfo : EIATTR_KPARAM_INFO
	.align		4
.L_67:
        /*0058*/ 	.byte	0x04, 0x17
        /*005a*/ 	.short	(.L_69 - .L_68)
.L_68:
        /*005c*/ 	.word	0x00000000
        /*0060*/ 	.short	0x0000
        /*0062*/ 	.short	0x0000
        /*0064*/ 	.byte	0x00, 0xf5, 0x21, 0x00


	//----- nvinfo : EIATTR_SPARSE_MMA_MASK
	.align		4
.L_69:
        /*0068*/ 	.byte	0x03, 0x50
        /*006a*/ 	.short	0x0000


	//----- nvinfo : EIATTR_MAXREG_COUNT
	.align		4
        /*006c*/ 	.byte	0x03, 0x1b
        /*006e*/ 	.short	0x00ff


	//----- nvinfo : EIATTR_MERCURY_ISA_VERSION
	.align		4
        /*0070*/ 	.byte	0x03, 0x5f
        /*0072*/ 	.short	0x0101


	//----- nvinfo : EIATTR_VRC_CTA_INIT_COUNT
	.align		4
        /*0074*/ 	.byte	0x02, 0x4a
	.zero		1
	.zero		1


	//----- nvinfo : EIATTR_EXIT_INSTR_OFFSETS
	.align		4
        /*0078*/ 	.byte	0x04, 0x1c
        /*007a*/ 	.short	(.L_71 - .L_70)


	//   ....[0]....
.L_70:
        /*007c*/ 	.word	0x00000090


	//   ....[1]....
        /*0080*/ 	.word	0x000009e0


	//----- nvinfo : EIATTR_CBANK_PARAM_SIZE
	.align		4
.L_71:
        /*0084*/ 	.byte	0x03, 0x19
        /*0086*/ 	.short	0x0024


	//----- nvinfo : EIATTR_PARAM_CBANK
	.align		4
        /*0088*/ 	.byte	0x04, 0x0a
        /*008a*/ 	.short	(.L_73 - .L_72)
	.align		4
.L_72:
        /*008c*/ 	.word	index@(.nv.constant0._Z6matmulPKfS0_Pfiii)
        /*0090*/ 	.short	0x0380
        /*0092*/ 	.short	0x0024


	//----- nvinfo : EIATTR_SW_WAR
	.align		4
.L_73:
        /*0094*/ 	.byte	0x04, 0x36
        /*0096*/ 	.short	(.L_75 - .L_74)
.L_74:
        /*0098*/ 	.word	0x00000008
.L_75:


//--------------------- .nv.info._Z8multiplyPKfS0_Pfi --------------------------
	.section	.nv.info._Z8multiplyPKfS0_Pfi,"",@"SHT_CUDA_INFO"
	.sectionflags	@""
	.align	4


	//----- nvinfo : EIATTR_CUDA_API_VERSION
	.align		4
        /*0000*/ 	.byte	0x04, 0x37
        /*0002*/ 	.short	(.L_77 - .L_76)
.L_76:
        /*0004*/ 	.word	0x00000082


	//----- nvinfo : EIATTR_KPARAM_INFO
	.align		4
.L_77:
        /*0008*/ 	.byte	0x04, 0x17
        /*000a*/ 	.short	(.L_79 - .L_78)
.L_78:
        /*000c*/ 	.word	0x00000000
        /*0010*/ 	.short	0x0003
        /*0012*/ 	.short	0x0018
        /*0014*/ 	.byte	0x00, 0xf0, 0x11, 0x00


	//----- nvinfo : EIATTR_KPARAM_INFO
	.align		4
.L_79:
        /*0018*/ 	.byte	0x04, 0x17
        /*001a*/ 	.short	(.L_81 - .L_80)
.L_80:
        /*001c*/ 	.word	0x00000000
        /*0020*/ 	.short	0x0002
        /*0022*/ 	.short	0x0010
        /*0024*/ 	.byte	0x00, 0xf5, 0x21, 0x00


	//----- nvinfo : EIATTR_KPARAM_INFO
	.align		4
.L_81:
        /*0028*/ 	.byte	0x04, 0x17
        /*002a*/ 	.short	(.L_83 - .L_82)
.L_82:
        /*002c*/ 	.word	0x00000000
        /*0030*/ 	.short	0x0001
        /*0032*/ 	.short	0x0008
        /*0034*/ 	.byte	0x00, 0xf5, 0x21, 0x00


	//----- nvinfo : EIATTR_KPARAM_INFO
	.align		4
.L_83:
        /*0038*/ 	.byte	0x04, 0x17
        /*003a*/ 	.short	(.L_85 - .L_84)
.L_84:
        /*003c*/ 	.word	0x00000000
        /*0040*/ 	.short	0x0000
        /*0042*/ 	.short	0x0000
        /*0044*/ 	.byte	0x00, 0xf5, 0x21, 0x00


	//----- nvinfo : EIATTR_SPARSE_MMA_MASK
	.align		4
.L_85:
        /*0048*/ 	.byte	0x03, 0x50
        /*004a*/ 	.short	0x0000


	//----- nvinfo : EIATTR_MAXREG_COUNT
	.align		4
        /*004c*/ 	.byte	0x03, 0x1b
        /*004e*/ 	.short	0x00ff


	//----- nvinfo : EIATTR_MERCURY_ISA_VERSION
	.align		4
        /*0050*/ 	.byte	0x03, 0x5f
        /*0052*/ 	.short	0x0101


	//----- nvinfo : EIATTR_VRC_CTA_INIT_COUNT
	.align		4
        /*0054*/ 	.byte	0x02, 0x4a
	.zero		1
	.zero		1


	//----- nvinfo : EIATTR_EXIT_INSTR_OFFSETS
	.align		4
        /*0058*/ 	.byte	0x04, 0x1c
        /*005a*/ 	.short	(.L_87 - .L_86)


	//   ....[0]....
.L_86:
        /*005c*/ 	.word	0x00000070


	//   ....[1]....
        /*0060*/ 	.word	0x00000130


	//----- nvinfo : EIATTR_CBANK_PARAM_SIZE
	.align		4
.L_87:
        /*0064*/ 	.byte	0x03, 0x19
        /*0066*/ 	.short	0x001c


	//----- nvinfo : EIATTR_PARAM_CBANK
	.align		4
        /*0068*/ 	.byte	0x04, 0x0a
        /*006a*/ 	.short	(.L_89 - .L_88)
	.align		4
.L_88:
        /*006c*/ 	.word	index@(.nv.constant0._Z8multiplyPKfS0_Pfi)
        /*0070*/ 	.short	0x0380
        /*0072*/ 	.short	0x001c


	//----- nvinfo : EIATTR_SW_WAR
	.align		4
.L_89:
        /*0074*/ 	.byte	0x04, 0x36
        /*0076*/ 	.short	(.L_91 - .L_90)
.L_90:
        /*0078*/ 	.word	0x00000008
.L_91:


//--------------------- .nv.info._Z8subtractPKfS0_Pfi --------------------------
	.section	.nv.info._Z8subtractPKfS0_Pfi,"",@"SHT_CUDA_INFO"
	.sectionflags	@""
	.align	4


	//----- nvinfo : EIATTR_CUDA_API_VERSION
	.align		4
        /*0000*/ 	.byte	0x04, 0x37
        /*0002*/ 	.short	(.L_93 - .L_92)
.L_92:
        /*0004*/ 	.word	0x00000082


	//----- nvinfo : EIATTR_KPARAM_INFO
	.align		4
.L_93:
        /*0008*/ 	.byte	0x04, 0x17
        /*000a*/ 	.short	(.L_95 - .L_94)
.L_94:
        /*000c*/ 	.word	0x00000000
        /*0010*/ 	.short	0x0003
        /*0012*/ 	.short	0x0018
        /*0014*/ 	.byte	0x00, 0xf0, 0x11, 0x00


	//----- nvinfo : EIATTR_KPARAM_INFO
	.align		4
.L_95:
        /*0018*/ 	.byte	0x04, 0x17
        /*001a*/ 	.short	(.L_97 - .L_96)
.L_96:
        /*001c*/ 	.word	0x00000000
        /*0020*/ 	.short	0x0002
        /*0022*/ 	.short	0x0010
        /*0024*/ 	.byte	0x00, 0xf5, 0x21, 0x00


	//----- nvinfo : EIATTR_KPARAM_INFO
	.align		4
.L_97:
        /*0028*/ 	.byte	0x04, 0x17
        /*002a*/ 	.short	(.L_99 - .L_98)
.L_98:
        /*002c*/ 	.word	0x00000000
        /*0030*/ 	.short	0x0001
        /*0032*/ 	.short	0x0008
        /*0034*/ 	.byte	0x00, 0xf5, 0x21, 0x00


	//----- nvinfo : EIATTR_KPARAM_INFO
	.align		4
.L_99:
        /*0038*/ 	.byte	0x04, 0x17
        /*003a*/ 	.short	(.L_101 - .L_100)
.L_100:
        /*003c*/ 	.word	0x00000000
        /*0040*/ 	.short	0x0000
        /*0042*/ 	.short	0x0000
        /*0044*/ 	.byte	0x00, 0xf5, 0x21, 0x00


	//----- nvinfo : EIATTR_SPARSE_MMA_MASK
	.align		4
.L_101:
        /*0048*/ 	.byte	0x03, 0x50
        /*004a*/ 	.short	0x0000


	//----- nvinfo : EIATTR_MAXREG_COUNT
	.align		4
        /*004c*/ 	.byte	0x03, 0x1b
        /*004e*/ 	.short	0x00ff


	//----- nvinfo : EIATTR_MERCURY_ISA_VERSION
	.align		4
        /*0050*/ 	.byte	0x03, 0x5f
        /*0052*/ 	.short	0x0101


	//----- nvinfo : EIATTR_VRC_CTA_INIT_COUNT
	.align		4
        /*0054*/ 	.byte	0x02, 0x4a
	.zero		1
	.zero		1


	//----- nvinfo : EIATTR_EXIT_INSTR_OFFSETS
	.align		4
        /*0058*/ 	.byte	0x04, 0x1c
        /*005a*/ 	.short	(.L_103 - .L_102)


	//   ....[0]....
.L_102:
        /*005c*/ 	.word	0x00000070


	//   ....[1]....
        /*0060*/ 	.word	0x00000130


	//----- nvinfo : EIATTR_CBANK_PARAM_SIZE
	.align		4
.L_103:
        /*0064*/ 	.byte	0x03, 0x19
        /*0066*/ 	.short	0x001c


	//----- nvinfo : EIATTR_PARAM_CBANK
	.align		4
        /*0068*/ 	.byte	0x04, 0x0a
        /*006a*/ 	.short	(.L_105 - .L_104)
	.align		4
.L_104:
        /*006c*/ 	.word	index@(.nv.constant0._Z8subtractPKfS0_Pfi)
        /*0070*/ 	.short	0x0380
        /*0072*/ 	.short	0x001c


	//----- nvinfo : EIATTR_SW_WAR
	.align		4
.L_105:
        /*0074*/ 	.byte	0x04, 0x36
        /*0076*/ 	.short	(.L_107 - .L_106)
.L_106:
        /*0078*/ 	.word	0x00000008
.L_107:


//--------------------- .nv.info._Z15relu_derivativePKfPfi --------------------------
	.section	.nv.info._Z15relu_derivativePKfPfi,"",@"SHT_CUDA_INFO"
	.sectionflags	@""
	.align	4


	//----- nvinfo : EIATTR_CUDA_API_VERSION
	.align		4
        /*0000*/ 	.byte	0x04, 0x37
        /*0002*/ 	.short	(.L_109 - .L_108)
.L_108:
        /*0004*/ 	.word	0x00000082


	//----- nvinfo : EIATTR_KPARAM_INFO
	.align		4
.L_109:
        /*0008*/ 	.byte	0x04, 0x17
        /*000a*/ 	.short	(.L_111 - .L_110)
.L_110:
        /*000c*/ 	.word	0x00000000
        /*0010*/ 	.short	0x0002
        /*0012*/ 	.short	0x0010
        /*0014*/ 	.byte	0x00, 0xf0, 0x11, 0x00


	//----- nvinfo : EIATTR_KPARAM_INFO
	.align		4
.L_111:
        /*0018*/ 	.byte	0x04, 0x17
        /*001a*/ 	.short	(.L_113 - .L_112)
.L_112:
        /*001c*/ 	.word	0x00000000
        /*0020*/ 	.short	0x0001
        /*0022*/ 	.short	0x0008
        /*0024*/ 	.byte	0x00, 0xf5, 0x21, 0x00


	//----- nvinfo : EIATTR_KPARAM_INFO
	.align		4
.L_113:
        /*0028*/ 	.byte	0x04, 0x17
        /*002a*/ 	.short	(.L_115 - .L_114)
.L_114:
        /*002c*/ 	.word	0x00000000
        /*0030*/ 	.short	0x0000
        /*0032*/ 	.short	0x0000
        /*0034*/ 	.byte	0x00, 0xf5, 0x21, 0x00


	//----- nvinfo : EIATTR_SPARSE_MMA_MASK
	.align		4
.L_115:
        /*0038*/ 	.byte	0x03, 0x50
        /*003a*/ 	.short	0x0000


	//----- nvinfo : EIATTR_MAXREG_COUNT
	.align		4
        /*003c*/ 	.byte	0x03, 0x1b
        /*003e*/ 	.short	0x00ff


	//----- nvinfo : EIATTR_MERCURY_ISA_VERSION
	.align		4
        /*0040*/ 	.byte	0x03, 0x5f
        /*0042*/ 	.short	0x0101


	//----- nvinfo : EIATTR_VRC_CTA_INIT_COUNT
	.align		4
        /*0044*/ 	.byte	0x02, 0x4a
	.zero		1
	.zero		1


	//----- nvinfo : EIATTR_EXIT_INSTR_OFFSETS
	.align		4
        /*0048*/ 	.byte	0x04, 0x1c
        /*004a*/ 	.short	(.L_117 - .L_116)


	//   ....[0]....
.L_116:
        /*004c*/ 	.word	0x00000070


	//   ....[1]....
        /*0050*/ 	.word	0x00000100


	//----- nvinfo : EIATTR_CBANK_PARAM_SIZE
	.align		4
.L_117:
        /*0054*/ 	.byte	0x03, 0x19
        /*0056*/ 	.short	0x0014


	//----- nvinfo : EIATTR_PARAM_CBANK
	.align		4
        /*0058*/ 	.byte	0x04, 0x0a
        /*005a*/ 	.short	(.L_119 - .L_118)
	.align		4
.L_118:
        /*005c*/ 	.word	index@(.nv.constant0._Z15relu_derivativePKfPfi)
        /*0060*/ 	.short	0x0380
        /*0062*/ 	.short	0x0014


	//----- nvinfo : EIATTR_SW_WAR
	.align		4
.L_119:
        /*0064*/ 	.byte	0x04, 0x36
        /*0066*/ 	.short	(.L_121 - .L_120)
.L_120:
        /*0068*/ 	.word	0x00000008
.L_121:


//--------------------- .nv.info._Z4reluPKfPfi    --------------------------
	.section	.nv.info._Z4reluPKfPfi,"",@"SHT_CUDA_INFO"
	.sectionflags	@""
	.align	4


	//----- nvinfo : EIATTR_CUDA_API_VERSION
	.align		4
        /*0000*/ 	.byte	0x04, 0x37
        /*0002*/ 	.short	(.L_123 - .L_122)
.L_122:
        /*0004*/ 	.word	0x00000082


	//----- nvinfo : EIATTR_KPARAM_INFO
	.align		4
.L_123:
        /*0008*/ 	.byte	0x04, 0x17
        /*000a*/ 	.short	(.L_125 - .L_124)
.L_124:
        /*000c*/ 	.word	0x00000000
        /*0010*/ 	.short	0x0002
        /*0012*/ 	.short	0x0010
        /*0014*/ 	.byte	0x00, 0xf0, 0x11, 0x00


	//----- nvinfo : EIATTR_KPARAM_INFO
	.align		4
.L_125:
        /*0018*/ 	.byte	0x04, 0x17
        /*001a*/ 	.short	(.L_127 - .L_126)
.L_126:
        /*001c*/ 	.word	0x00000000
        /*0020*/ 	.short	0x0001
        /*0022*/ 	.short	0x0008
        /*0024*/ 	.byte	0x00, 0xf5, 0x21, 0x00


	//----- nvinfo : EIATTR_KPARAM_INFO
	.align		4
.L_127:
        /*0028*/ 	.byte	0x04, 0x17
        /*002a*/ 	.short	(.L_129 - .L_128)
.L_128:
        /*002c*/ 	.word	0x00000000
        /*0030*/ 	.short	0x0000
        /*0032*/ 	.short	0x0000
        /*0034*/ 	.byte	0x00, 0xf5, 0x21, 0x00


	//----- nvinfo : EIATTR_SPARSE_MMA_MASK
	.align		4
.L_129:
        /*0038*/ 	.byte	0x03, 0x50
        /*003a*/ 	.short	0x0000


	//----- nvinfo : EIATTR_MAXREG_COUNT
	.align		4
        /*003c*/ 	.byte	0x03, 0x1b
        /*003e*/ 	.short	0x00ff


	//----- nvinfo : EIATTR_MERCURY_ISA_VERSION
	.align		4
        /*0040*/ 	.byte	0x03, 0x5f
        /*0042*/ 	.short	0x0101


	//----- nvinfo : EIATTR_VRC_CTA_INIT_COUNT
	.align		4
        /*0044*/ 	.byte	0x02, 0x4a
	.zero		1
	.zero		1


	//----- nvinfo : EIATTR_EXIT_INSTR_OFFSETS
	.align		4
        /*0048*/ 	.byte	0x04, 0x1c
        /*004a*/ 	.short	(.L_131 - .L_130)


	//   ....[0]....
.L_130:
        /*004c*/ 	.word	0x00000070


	//   ....[1]....
        /*0050*/ 	.word	0x00000100


	//----- nvinfo : EIATTR_CBANK_PARAM_SIZE
	.align		4
.L_131:
        /*0054*/ 	.byte	0x03, 0x19
        /*0056*/ 	.short	0x0014


	//----- nvinfo : EIATTR_PARAM_CBANK
	.align		4
        /*0058*/ 	.byte	0x04, 0x0a
        /*005a*/ 	.short	(.L_133 - .L_132)
	.align		4
.L_132:
        /*005c*/ 	.word	index@(.nv.constant0._Z4reluPKfPfi)
        /*0060*/ 	.short	0x0380
        /*0062*/ 	.short	0x0014


	//----- nvinfo : EIATTR_SW_WAR
	.align		4
.L_133:
        /*0064*/ 	.byte	0x04, 0x36
        /*0066*/ 	.short	(.L_135 - .L_134)
.L_134:
        /*0068*/ 	.word	0x00000008
.L_135:


//--------------------- .nv.callgraph             --------------------------
	.section	.nv.callgraph,"",@"SHT_CUDA_CALLGRAPH"
	.align	4
	.sectionentsize	8
	.align		4
        /*0000*/ 	.word	0x00000000
	.align		4
        /*0004*/ 	.word	0xffffffff
	.align		4
        /*0008*/ 	.word	0x00000000
	.align		4
        /*000c*/ 	.word	0xfffffffe
	.align		4
        /*0010*/ 	.word	0x00000000
	.align		4
        /*0014*/ 	.word	0xfffffffd
	.align		4
        /*0018*/ 	.word	0x00000000
	.align		4
        /*001c*/ 	.word	0xfffffffc


//--------------------- .text._Z15matmul_AT_B_addPKfS0_Pfiii --------------------------
	.section	.text._Z15matmul_AT_B_addPKfS0_Pfiii,"ax",@progbits
	.align	128
        .global         _Z15matmul_AT_B_addPKfS0_Pfiii
        .type           _Z15matmul_AT_B_addPKfS0_Pfiii,@function
        .size           _Z15matmul_AT_B_addPKfS0_Pfiii,(.L_x_14 - _Z15matmul_AT_B_addPKfS0_Pfiii)
        .other          _Z15matmul_AT_B_addPKfS0_Pfiii,@"STO_CUDA_ENTRY STV_DEFAULT"
_Z15matmul_AT_B_addPKfS0_Pfiii:
.text._Z15matmul_AT_B_addPKfS0_Pfiii:
[----:B------:R-:W-:Y:S01]  /*0000*/  LDC R1, c[0x0][0x37c] ;  /* 0x0000df00ff017b82 */ /* 0x000fe20000000800 */
[----:B------:R-:W0:Y:S07]  /*0010*/  S2R R5, SR_CTAID.X ;  /* 0x0000000000057919 */ /* 0x000e2e0000002500 */
[----:B------:R-:W1:Y:S01]  /*0020*/  LDC R0, c[0x0][0x3a0] ;  /* 0x0000e800ff007b82 */ /* 0x000e620000000800 */
[----:B------:R-:W0:Y:S01]  /*0030*/  LDCU UR4, c[0x0][0x360] ;  /* 0x00006c00ff0477ac */ /* 0x000e220008000800 */
[----:B------:R-:W0:Y:S06]  /*0040*/  S2R R2, SR_TID.X ;  /* 0x0000000000027919 */ /* 0x000e2c0000002100 */
[----:B------:R-:W1:Y:S01]  /*0050*/  LDC R3, c[0x0][0x39c] ;  /* 0x0000e700ff037b82 */ /* 0x000e620000000800 */
[----:B0-----:R-:W-:-:S02]  /*0060*/  IMAD R5, R5, UR4, R2 ;  /* 0x0000000405057c24 */ /* 0x001fc4000f8e0202 */
[----:B-1----:R-:W-:-:S05]  /*0070*/  IMAD R2, R0, R3, RZ ;  /* 0x0000000300027224 */ /* 0x002fca00078e02ff */
[----:B------:R-:W-:-:S13]  /*0080*/  ISETP.GE.AND P0, PT, R5, R2, PT ;  /* 0x000000020500720c */ /* 0x000fda0003f06270 */
[----:B------:R-:W-:Y:S05]  /*0090*/  @P0 EXIT ;  /* 0x000000000000094d */ /* 0x000fea0003800000 */
[----:B------:R-:W-:Y:S01]  /*00a0*/  IABS R8, R0 ;  /* 0x0000000000087213 */ /* 0x000fe20000000000 */
[----:B------:R-:W0:Y:S01]  /*00b0*/  LDCU.64 UR4, c[0x0][0x358] ;  /* 0x00006b00ff0477ac */ /* 0x000e220008000a00 */
[----:B------:R-:W-:Y:S01]  /*00c0*/  IABS R4, R5 ;  /* 0x0000000500047213 */ /* 0x000fe20000000000 */
[----:B------:R-:W-:Y:S01]  /*00d0*/  HFMA2 R19, -RZ, RZ, 0, 0 ;  /* 0x00000000ff137431 */ /* 0x000fe200000001ff */
[----:B------:R-:W1:Y:S08]  /*00e0*/  I2F.RP R2, R8 ;  /* 0x0000000800027306 */ /* 0x000e700000209400 */
[----:B-1----:R-:W1:Y:S02]  /*00f0*/  MUFU.RCP R2, R2 ;  /* 0x0000000200027308 */ /* 0x002e640000001000 */
[----:B-1----:R-:W-:-:S02]  /*0100*/  IADD3 R6, PT, PT, R2, 0xffffffe, RZ ;  /* 0x0ffffffe02067810 */ /* 0x002fc40007ffe0ff */
[----:B------:R-:W1:Y:S04]  /*0110*/  LDC R2, c[0x0][0x398] ;  /* 0x0000e600ff027b82 */ /* 0x000e680000000800 */
[----:B------:R2:W3:Y:S02]  /*0120*/  F2I.FTZ.U32.TRUNC.NTZ R7, R6 ;  /* 0x0000000600077305 */ /* 0x0004e4000021f000 */
[----:B--2---:R-:W-:Y:S01]  /*0130*/  HFMA2 R6, -RZ, RZ, 0, 0 ;  /* 0x00000000ff067431 */ /* 0x004fe200000001ff */
[----:B---3--:R-:W-:-:S05]  /*0140*/  IADD3 R9, PT, PT, RZ, -R7, RZ ;  /* 0x80000007ff097210 */ /* 0x008fca0007ffe0ff */
[----:B------:R-:W-:-:S04]  /*0150*/  IMAD R9, R9, R8, RZ ;  /* 0x0000000809097224 */ /* 0x000fc800078e02ff */
[----:B------:R-:W-:Y:S01]  /*0160*/  IMAD.HI.U32 R7, R7, R9, R6 ;  /* 0x0000000907077227 */ /* 0x000fe200078e0006 */
[----:B------:R-:W-:Y:S02]  /*0170*/  MOV R9, R4 ;  /* 0x0000000400097202 */ /* 0x000fe40000000f00 */
[----:B------:R-:W-:-:S03]  /*0180*/  LOP3.LUT R6, R5, R0, RZ, 0x3c, !PT ;  /* 0x0000000005067212 */ /* 0x000fc600078e3cff */
[----:B------:R-:W-:Y:S01]  /*0190*/  IMAD.HI.U32 R4, R7, R9, RZ ;  /* 0x0000000907047227 */ /* 0x000fe200078e00ff */
[----:B------:R-:W-:-:S04]  /*01a0*/  ISETP.GE.AND P1, PT, R6, RZ, PT ;  /* 0x000000ff0600720c */ /* 0x000fc80003f26270 */
[----:B------:R-:W-:-:S05]  /*01b0*/  IADD3 R7, PT, PT, -R4, RZ, RZ ;  /* 0x000000ff04077210 */ /* 0x000fca0007ffe1ff */
[----:B------:R-:W-:-:S05]  /*01c0*/  IMAD R7, R8, R7, R9 ;  /* 0x0000000708077224 */ /* 0x000fca00078e0209 */
[----:B------:R-:W-:-:S13]  /*01d0*/  ISETP.GT.U32.AND P2, PT, R8, R7, PT ;  /* 0x000000070800720c */ /* 0x000fda0003f44070 */
[-C--:B------:R-:W-:Y:S02]  /*01e0*/  @!P2 IADD3 R7, PT, PT, R7, -R8.reuse, RZ ;  /* 0x800000080707a210 */ /* 0x080fe40007ffe0ff */
[----:B------:R-:W-:Y:S02]  /*01f0*/  @!P2 IADD3 R4, PT, PT, R4, 0x1, RZ ;  /* 0x000000010404a810 */ /* 0x000fe40007ffe0ff */
[----:B------:R-:W-:Y:S02]  /*0200*/  ISETP.GE.U32.AND P0, PT, R7, R8, PT ;  /* 0x000000080700720c */ /* 0x000fe40003f06070 */
[----:B------:R-:W-:-:S11]  /*0210*/  ISETP.NE.AND P2, PT, R0, RZ, PT ;  /* 0x000000ff0000720c */ /* 0x000fd60003f45270 */
[----:B------:R-:W-:Y:S02]  /*0220*/  @P0 IADD3 R4, PT, PT, R4, 0x1, RZ ;  /* 0x0000000104040810 */ /* 0x000fe40007ffe0ff */
[----:B-1----:R-:W-:Y:S02]  /*0230*/  ISETP.GE.AND P0, PT, R2, 0x1, PT ;  /* 0x000000010200780c */ /* 0x002fe40003f06270 */
[----:B------:R-:W-:Y:S02]  /*0240*/  @!P1 IADD3 R4, PT, PT, -R4, RZ, RZ ;  /* 0x000000ff04049210 */ /* 0x000fe40007ffe1ff */
[----:B------:R-:W-:-:S09]  /*0250*/  @!P2 LOP3.LUT R4, RZ, R0, RZ, 0x33, !PT ;  /* 0x00000000ff04a212 */ /* 0x000fd200078e33ff */
[----:B0-----:R-:W-:Y:S05]  /*0260*/  @!P0 BRA `(.L_x_0) ;  /* 0x0000000400d88947 */ /* 0x001fea0003800000 */
[----:B------:R-:W-:Y:S02]  /*0270*/  ISETP.GE.U32.AND P0, PT, R2, 0x8, PT ;  /* 0x000000080200780c */ /* 0x000fe40003f06070 */
[----:B------:R-:W-:Y:S02]  /*0280*/  IADD3 R8, PT, PT, -R4, RZ, RZ ;  /* 0x000000ff04087210 */ /* 0x000fe40007ffe1ff */
[----:B------:R-:W-:Y:S02]  /*0290*/  LOP3.LUT R6, R2, 0x7, RZ, 0xc0, !PT ;  /* 0x0000000702067812 */ /* 0x000fe400078ec0ff */
[----:B------:R-:W-:Y:S01]  /*02a0*/  MOV R19, RZ ;  /* 0x000000ff00137202 */ /* 0x000fe20000000f00 */
[----:B------:R-:W-:Y:S01]  /*02b0*/  IMAD R8, R0, R8, R5 ;  /* 0x0000000800087224 */ /* 0x000fe200078e0205 */
[----:B------:R-:W-:Y:S02]  /*02c0*/  ISETP.NE.AND P1, PT, R6, RZ, PT ;  /* 0x000000ff0600720c */ /* 0x000fe40003f25270 */
[----:B------:R-:W-:-:S03]  /*02d0*/  MOV R9, RZ ;  /* 0x000000ff00097202 */ /* 0x000fc60000000f00 */
[----:B------:R-:W-:Y:S08]  /*02e0*/  @!P0 BRA `(.L_x_1) ;  /* 0x0000000000d08947 */ /* 0x000ff00003800000 */
[----:B------:R-:W-:Y:S02]  /*02f0*/  LOP3.LUT R9, R2, 0x7ffffff8, RZ, 0xc0, !PT ;  /* 0x7ffffff802097812 */ /* 0x000fe400078ec0ff */
[----:B------:R-:W-:Y:S02]  /*0300*/  MOV R19, RZ ;  /* 0x000000ff00137202 */ /* 0x000fe40000000f00 */
[----:B------:R-:W-:Y:S02]  /*0310*/  MOV R10, R4 ;  /* 0x00000004000a7202 */ /* 0x000fe40000000f00 */
[----:B------:R-:W-:Y:S02]  /*0320*/  MOV R7, R8 ;  /* 0x0000000800077202 */ /* 0x000fe40000000f00 */
[----:B------:R-:W-:-:S07]  /*0330*/  IADD3 R11, PT, PT, -R9, RZ, RZ ;  /* 0x000000ff090b7210 */ /* 0x000fce0007ffe1ff */
.L_x_2:
[----:B------:R-:W0:Y:S08]  /*0340*/  LDC.64 R16, c[0x0][0x380] ;  /* 0x0000e000ff107b82 */ /* 0x000e300000000a00 */
[----:B------:R-:W1:Y:S01]  /*0350*/  LDC.64 R12, c[0x0][0x388] ;  /* 0x0000e200ff0c7b82 */ /* 0x000e620000000a00 */
[----:B0-----:R-:W-:-:S05]  /*0360*/  IMAD.WIDE R16, R10, 0x4, R16 ;  /* 0x000000040a107825 */ /* 0x001fca00078e0210 */
[----:B------:R0:W2:Y:S01]  /*0370*/  LDG.E R18, desc[UR4][R16.64] ;  /* 0x0000000410127981 */ /* 0x0000a2000c1e1900 */
[----:B-1----:R-:W-:-:S05]  /*0380*/  IMAD.WIDE R12, R7, 0x4, R12 ;  /* 0x00000004070c7825 */ /* 0x002fca00078e020c */
[----:B------:R1:W2:Y:S01]  /*0390*/  LDG.E R24, desc[UR4][R12.64] ;  /* 0x000000040c187981 */ /* 0x0002a2000c1e1900 */
[----:B------:R-:W-:-:S04]  /*03a0*/  IMAD.WIDE R14, R0, 0x4, R12 ;  /* 0x00000004000e7825 */ /* 0x000fc800078e020c */
[----:B0-----:R-:W-:Y:S01]  /*03b0*/  IMAD.WIDE R16, R3, 0x4, R16 ;  /* 0x0000000403107825 */ /* 0x001fe200078e0210 */
[----:B------:R0:W3:Y:S04]  /*03c0*/  LDG.E R22, desc[UR4][R14.64] ;  /* 0x000000040e167981 */ /* 0x0000e8000c1e1900 */
[----:B------:R4:W3:Y:S01]  /*03d0*/  LDG.E R23, desc[UR4][R16.64] ;  /* 0x0000000410177981 */ /* 0x0008e2000c1e1900 */
[----:B------:R-:W-:-:S04]  /*03e0*/  IMAD.WIDE R28, R0, 0x4, R14 ;  /* 0x00000004001c7825 */ /* 0x000fc800078e020e */
[----:B-1----:R-:W-:-:S04]  /*03f0*/  IMAD.WIDE R12, R3, 0x4, R16 ;  /* 0x00000004030c7825 */ /* 0x002fc800078e0210 */
[----:B0-----:R-:W-:Y:S01]  /*0400*/  IMAD.WIDE R14, R0, 0x4, R28 ;  /* 0x00000004000e7825 */ /* 0x001fe200078e021c */
[----:B------:R0:W5:Y:S03]  /*0410*/  LDG.E R27, desc[UR4][R12.64] ;  /* 0x000000040c1b7981 */ /* 0x000166000c1e1900 */
[C---:B------:R-:W-:Y:S01]  /*0420*/  IMAD.WIDE R20, R3.reuse, 0x4, R12 ;  /* 0x0000000403147825 */ /* 0x040fe200078e020c */
[----:B------:R-:W5:Y:S04]  /*0430*/  LDG.E R28, desc[UR4][R28.64] ;  /* 0x000000041c1c7981 */ /* 0x000f68000c1e1900 */
[----:B------:R1:W5:Y:S01]  /*0440*/  LDG.E R26, desc[UR4][R14.64] ;  /* 0x000000040e1a7981 */ /* 0x000362000c1e1900 */
[----:B----4-:R-:W-:-:S03]  /*0450*/  IMAD.WIDE R16, R3, 0x4, R20 ;  /* 0x0000000403107825 */ /* 0x010fc600078e0214 */
[----:B------:R4:W5:Y:S01]  /*0460*/  LDG.E R25, desc[UR4][R20.64] ;  /* 0x0000000414197981 */ /* 0x000962000c1e1900 */
[----:B0-----:R-:W-:-:S04]  /*0470*/  IMAD.WIDE R12, R0, 0x4, R14 ;  /* 0x00000004000c7825 */ /* 0x001fc800078e020e */
[C---:B-1----:R-:W-:Y:S02]  /*0480*/  IMAD.WIDE R14, R0.reuse, 0x4, R12 ;  /* 0x00000004000e7825 */ /* 0x042fe400078e020c */
[----:B------:R-:W5:Y:S02]  /*0490*/  LDG.E R13, desc[UR4][R12.64] ;  /* 0x000000040c0d7981 */ /* 0x000f64000c1e1900 */
[C---:B----4-:R-:W-:Y:S02]  /*04a0*/  IMAD.WIDE R20, R0.reuse, 0x4, R14 ;  /* 0x0000000400147825 */ /* 0x050fe400078e020e */
[----:B------:R-:W4:Y:S04]  /*04b0*/  LDG.E R14, desc[UR4][R14.64] ;  /* 0x000000040e0e7981 */ /* 0x000f28000c1e1900 */
[----:B------:R0:W4:Y:S02]  /*04c0*/  LDG.E R12, desc[UR4][R20.64] ;  /* 0x00000004140c7981 */ /* 0x000124000c1e1900 */
[----:B0-----:R-:W-:-:S06]  /*04d0*/  IMAD.WIDE R20, R0, 0x4, R20 ;  /* 0x0000000400147825 */ /* 0x001fcc00078e0214 */
[----:B------:R-:W4:Y:S01]  /*04e0*/  LDG.E R20, desc[UR4][R20.64] ;  /* 0x0000000414147981 */ /* 0x000f22000c1e1900 */
[----:B--2---:R-:W-:Y:S01]  /*04f0*/  FFMA R24, R18, R24, R19 ;  /* 0x0000001812187223 */ /* 0x004fe20000000013 */
[----:B------:R-:W-:-:S04]  /*0500*/  IMAD.WIDE R18, R3, 0x4, R16 ;  /* 0x0000000403127825 */ /* 0x000fc800078e0210 */
[----:B---3--:R-:W-:Y:S02]  /*0510*/  FFMA R22, R23, R22, R24 ;  /* 0x0000001617167223 */ /* 0x008fe40000000018 */
[----:B------:R0:W2:Y:S04]  /*0520*/  LDG.E R24, desc[UR4][R16.64] ;  /* 0x0000000410187981 */ /* 0x0000a8000c1e1900 */
[----:B------:R-:W4:Y:S01]  /*0530*/  LDG.E R23, desc[UR4][R18.64] ;  /* 0x0000000412177981 */ /* 0x000f22000c1e1900 */
[----:B0-----:R-:W-:-:S05]  /*0540*/  IMAD.WIDE R16, R3, 0x4, R18 ;  /* 0x0000000403107825 */ /* 0x001fca00078e0212 */
[----:B------:R0:W3:Y:S02]  /*0550*/  LDG.E R29, desc[UR4][R16.64] ;  /* 0x00000004101d7981 */ /* 0x0000e4000c1e1900 */
[----:B0-----:R-:W-:-:S05]  /*0560*/  IMAD.WIDE R16, R3, 0x4, R16 ;  /* 0x0000000403107825 */ /* 0x001fca00078e0210 */
[----:B------:R-:W3:Y:S01]  /*0570*/  LDG.E R19, desc[UR4][R16.64] ;  /* 0x0000000410137981 */ /* 0x000ee2000c1e1900 */
[----:B-----5:R-:W-:Y:S01]  /*0580*/  FFMA R22, R27, R28, R22 ;  /* 0x0000001c1b167223 */ /* 0x020fe20000000016 */
[----:B------:R-:W-:-:S03]  /*0590*/  IADD3 R11, PT, PT, R11, 0x8, RZ ;  /* 0x000000080b0b7810 */ /* 0x000fc60007ffe0ff */
[----:B------:R-:W-:Y:S01]  /*05a0*/  FFMA R25, R25, R26, R22 ;  /* 0x0000001a19197223 */ /* 0x000fe20000000016 */
[----:B------:R-:W-:Y:S02]  /*05b0*/  ISETP.NE.AND P0, PT, R11, RZ, PT ;  /* 0x000000ff0b00720c */ /* 0x000fe40003f05270 */
[----:B------:R-:W-:Y:S02]  /*05c0*/  LEA R10, R3, R10, 0x3 ;  /* 0x0000000a030a7211 */ /* 0x000fe400078e18ff */
[----:B------:R-:W-:Y:S01]  /*05d0*/  LEA R7, R0, R7, 0x3 ;  /* 0x0000000700077211 */ /* 0x000fe200078e18ff */
[----:B--2---:R-:W-:-:S04]  /*05e0*/  FFMA R24, R24, R13, R25 ;  /* 0x0000000d18187223 */ /* 0x004fc80000000019 */
[----:B----4-:R-:W-:-:S04]  /*05f0*/  FFMA R14, R23, R14, R24 ;  /* 0x0000000e170e7223 */ /* 0x010fc80000000018 */
[----:B---3--:R-:W-:-:S04]  /*0600*/  FFMA R12, R29, R12, R14 ;  /* 0x0000000c1d0c7223 */ /* 0x008fc8000000000e */
[----:B------:R-:W-:Y:S01]  /*0610*/  FFMA R19, R19, R20, R12 ;  /* 0x0000001413137223 */ /* 0x000fe2000000000c */
[----:B------:R-:W-:Y:S06]  /*0620*/  @P0 BRA `(.L_x_2) ;  /* 0xfffffffc00440947 */ /* 0x000fec000383ffff */
.L_x_1:
[----:B------:R-:W-:Y:S05]  /*0630*/  @!P1 BRA `(.L_x_0) ;  /* 0x0000000000e49947 */ /* 0x000fea0003800000 */
[----:B------:R-:W-:Y:S02]  /*0640*/  ISETP.GE.U32.AND P0, PT, R6, 0x4, PT ;  /* 0x000000040600780c */ /* 0x000fe40003f06070 */
[----:B------:R-:W-:-:S04]  /*0650*/  LOP3.LUT R18, R2, 0x3, RZ, 0xc0, !PT ;  /* 0x0000000302127812 */ /* 0x000fc800078ec0ff */
[----:B------:R-:W-:-:S07]  /*0660*/  ISETP.NE.AND P1, PT, R18, RZ, PT ;  /* 0x000000ff1200720c */ /* 0x000fce0003f25270 */
[----:B------:R-:W-:Y:S06]  /*0670*/  @!P0 BRA `(.L_x_3) ;  /* 0x0000000000648947 */ /* 0x000fec0003800000 */
[----:B------:R-:W0:Y:S01]  /*0680*/  LDC.64 R14, c[0x0][0x380] ;  /* 0x0000e000ff0e7b82 */ /* 0x000e220000000a00 */
[C---:B------:R-:W-:Y:S02]  /*0690*/  IMAD R7, R9.reuse, R3, R4 ;  /* 0x0000000309077224 */ /* 0x040fe400078e0204 */
[----:B------:R-:W-:-:S05]  /*06a0*/  IMAD R11, R9, R0, R8 ;  /* 0x00000000090b7224 */ /* 0x000fca00078e0208 */
[----:B------:R-:W1:Y:S01]  /*06b0*/  LDC.64 R24, c[0x0][0x388] ;  /* 0x0000e200ff187b82 */ /* 0x000e620000000a00 */
[----:B0-----:R-:W-:-:S04]  /*06c0*/  IMAD.WIDE R14, R7, 0x4, R14 ;  /* 0x00000004070e7825 */ /* 0x001fc800078e020e */
[----:B-1----:R-:W-:-:S04]  /*06d0*/  IMAD.WIDE R24, R11, 0x4, R24 ;  /* 0x000000040b187825 */ /* 0x002fc800078e0218 */
[C---:B------:R-:W-:Y:S02]  /*06e0*/  IMAD.WIDE R10, R3.reuse, 0x4, R14 ;  /* 0x00000004030a7825 */ /* 0x040fe400078e020e */
[----:B------:R-:W2:Y:S02]  /*06f0*/  LDG.E R14, desc[UR4][R14.64] ;  /* 0x000000040e0e7981 */ /* 0x000ea4000c1e1900 */
[C---:B------:R-:W-:Y:S02]  /*0700*/  IMAD.WIDE R12, R0.reuse, 0x4, R24 ;  /* 0x00000004000c7825 */ /* 0x040fe400078e0218 */
[----:B------:R-:W2:Y:S02]  /*0710*/  LDG.E R24, desc[UR4][R24.64] ;  /* 0x0000000418187981 */ /* 0x000ea4000c1e1900 */
[----:B------:R-:W-:Y:S02]  /*0720*/  IMAD.WIDE R16, R3, 0x4, R10 ;  /* 0x0000000403107825 */ /* 0x000fe400078e020a */
[----:B------:R-:W3:Y:S02]  /*0730*/  LDG.E R11, desc[UR4][R10.64] ;  /* 0x000000040a0b7981 */ /* 0x000ee4000c1e1900 */
[----:B------:R-:W-:-:S02]  /*0740*/  IMAD.WIDE R6, R0, 0x4, R12 ;  /* 0x0000000400067825 */ /* 0x000fc400078e020c */
[----:B------:R-:W3:Y:S02]  /*0750*/  LDG.E R12, desc[UR4][R12.64] ;  /* 0x000000040c0c7981 */ /* 0x000ee4000c1e1900 */
[----:B------:R-:W-:Y:S02]  /*0760*/  IMAD.WIDE R20, R3, 0x4, R16 ;  /* 0x0000000403147825 */ /* 0x000fe400078e0210 */
[----:B------:R-:W4:Y:S02]  /*0770*/  LDG.E R27, desc[UR4][R16.64] ;  /* 0x00000004101b7981 */ /* 0x000f24000c1e1900 */
[----:B------:R-:W-:Y:S02]  /*0780*/  IMAD.WIDE R22, R0, 0x4, R6 ;  /* 0x0000000400167825 */ /* 0x000fe400078e0206 */
[----:B------:R-:W4:Y:S04]  /*0790*/  LDG.E R6, desc[UR4][R6.64] ;  /* 0x0000000406067981 */ /* 0x000f28000c1e1900 */
[----:B------:R-:W5:Y:S04]  /*07a0*/  LDG.E R21, desc[UR4][R20.64] ;  /* 0x0000000414157981 */ /* 0x000f68000c1e1900 */
[----:B------:R-:W5:Y:S01]  /*07b0*/  LDG.E R22, desc[UR4][R22.64] ;  /* 0x0000000416167981 */ /* 0x000f62000c1e1900 */
[----:B------:R-:W-:Y:S01]  /*07c0*/  IADD3 R9, PT, PT, R9, 0x4, RZ ;  /* 0x0000000409097810 */ /* 0x000fe20007ffe0ff */
[----:B--2---:R-:W-:-:S04]  /*07d0*/  FFMA R14, R14, R24, R19 ;  /* 0x000000180e0e7223 */ /* 0x004fc80000000013 */
[----:B---3--:R-:W-:-:S04]  /*07e0*/  FFMA R14, R11, R12, R14 ;  /* 0x0000000c0b0e7223 */ /* 0x008fc8000000000e */
[----:B----4-:R-:W-:-:S04]  /*07f0*/  FFMA R14, R27, R6, R14 ;  /* 0x000000061b0e7223 */ /* 0x010fc8000000000e */
[----:B-----5:R-:W-:-:S07]  /*0800*/  FFMA R19, R21, R22, R14 ;  /* 0x0000001615137223 */ /* 0x020fce000000000e */
.L_x_3:
[----:B------:R-:W-:Y:S05]  /*0810*/  @!P1 BRA `(.L_x_0) ;  /* 0x00000000006c9947 */ /* 0x000fea0003800000 */
[----:B------:R-:W0:Y:S01]  /*0820*/  LDC.64 R14, c[0x0][0x380] ;  /* 0x0000e000ff0e7b82 */ /* 0x000e220000000a00 */
[----:B------:R-:W-:Y:S02]  /*0830*/  ISETP.NE.AND P0, PT, R18, 0x1, PT ;  /* 0x000000011200780c */ /* 0x000fe40003f05270 */
[----:B------:R-:W-:-:S04]  /*0840*/  LOP3.LUT R2, R2, 0x1, RZ, 0xc0, !PT ;  /* 0x0000000102027812 */ /* 0x000fc800078ec0ff */
[----:B------:R-:W-:Y:S01]  /*0850*/  ISETP.NE.U32.AND P1, PT, R2, 0x1, PT ;  /* 0x000000010200780c */ /* 0x000fe20003f25070 */
[----:B------:R-:W1:Y:S06]  /*0860*/  LDC.64 R12, c[0x0][0x388] ;  /* 0x0000e200ff0c7b82 */ /* 0x000e6c0000000a00 */
[----:B------:R-:W-:Y:S02]  /*0870*/  @P0 IMAD R17, R9, R3, R4 ;  /* 0x0000000309110224 */ /* 0x000fe400078e0204 */
[----:B------:R-:W2:Y:S08]  /*0880*/  LDC.64 R10, c[0x0][0x380] ;  /* 0x0000e000ff0a7b82 */ /* 0x000eb00000000a00 */
[----:B------:R-:W3:Y:S01]  /*0890*/  LDC.64 R6, c[0x0][0x388] ;  /* 0x0000e200ff067b82 */ /* 0x000ee20000000a00 */
[----:B0-----:R-:W-:-:S04]  /*08a0*/  @P0 IMAD.WIDE R14, R17, 0x4, R14 ;  /* 0x00000004110e0825 */ /* 0x001fc800078e020e */
[C---:B------:R-:W-:Y:S01]  /*08b0*/  @P0 IMAD R17, R9.reuse, R0, R8 ;  /* 0x0000000009110224 */ /* 0x040fe200078e0208 */
[----:B------:R-:W-:-:S03]  /*08c0*/  @P0 IADD3 R9, PT, PT, R9, 0x2, RZ ;  /* 0x0000000209090810 */ /* 0x000fc60007ffe0ff */
[----:B-1----:R-:W-:-:S04]  /*08d0*/  @P0 IMAD.WIDE R12, R17, 0x4, R12 ;  /* 0x00000004110c0825 */ /* 0x002fc800078e020c */
[C---:B------:R-:W-:Y:S02]  /*08e0*/  @!P1 IMAD R17, R9.reuse, R3, R4 ;  /* 0x0000000309119224 */ /* 0x040fe400078e0204 */
[----:B------:R-:W-:Y:S02]  /*08f0*/  @!P1 IMAD R21, R9, R0, R8 ;  /* 0x0000000009159224 */ /* 0x000fe400078e0208 */
[----:B------:R-:W-:Y:S02]  /*0900*/  @P0 IMAD.WIDE R2, R3, 0x4, R14 ;  /* 0x0000000403020825 */ /* 0x000fe400078e020e */
[----:B------:R-:W4:Y:S02]  /*0910*/  @P0 LDG.E R14, desc[UR4][R14.64] ;  /* 0x000000040e0e0981 */ /* 0x000f24000c1e1900 */
[----:B------:R-:W-:Y:S02]  /*0920*/  @P0 IMAD.WIDE R8, R0, 0x4, R12 ;  /* 0x0000000400080825 */ /* 0x000fe400078e020c */
[----:B------:R-:W4:Y:S02]  /*0930*/  @P0 LDG.E R12, desc[UR4][R12.64] ;  /* 0x000000040c0c0981 */ /* 0x000f24000c1e1900 */
[----:B--2---:R-:W-:-:S02]  /*0940*/  @!P1 IMAD.WIDE R10, R17, 0x4, R10 ;  /* 0x00000004110a9825 */ /* 0x004fc400078e020a */
[----:B------:R-:W2:Y:S02]  /*0950*/  @P0 LDG.E R3, desc[UR4][R2.64] ;  /* 0x0000000402030981 */ /* 0x000ea4000c1e1900 */
[----:B---3--:R-:W-:Y:S02]  /*0960*/  @!P1 IMAD.WIDE R6, R21, 0x4, R6 ;  /* 0x0000000415069825 */ /* 0x008fe400078e0206 */
[----:B------:R-:W2:Y:S04]  /*0970*/  @P0 LDG.E R8, desc[UR4][R8.64] ;  /* 0x0000000408080981 */ /* 0x000ea8000c1e1900 */
[----:B------:R-:W3:Y:S04]  /*0980*/  @!P1 LDG.E R10, desc[UR4][R10.64] ;  /* 0x000000040a0a9981 */ /* 0x000ee8000c1e1900 */
[----:B------:R-:W3:Y:S01]  /*0990*/  @!P1 LDG.E R6, desc[UR4][R6.64] ;  /* 0x0000000406069981 */ /* 0x000ee2000c1e1900 */
[----:B----4-:R-:W-:-:S04]  /*09a0*/  @P0 FFMA R0, R14, R12, R19 ;  /* 0x0000000c0e000223 */ /* 0x010fc80000000013 */
[----:B--2---:R-:W-:-:S04]  /*09b0*/  @P0 FFMA R19, R3, R8, R0 ;  /* 0x0000000803130223 */ /* 0x004fc80000000000 */
[----:B---3--:R-:W-:-:S07]  /*09c0*/  @!P1 FFMA R19, R10, R6, R19 ;  /* 0x000000060a139223 */ /* 0x008fce0000000013 */
.L_x_0:
[----:B------:R-:W0:Y:S02]  /*09d0*/  LDC.64 R2, c[0x0][0x390] ;  /* 0x0000e400ff027b82 */ /* 0x000e240000000a00 */
[----:B0-----:R-:W-:-:S05]  /*09e0*/  IMAD.WIDE R2, R5, 0x4, R2 ;  /* 0x0000000405027825 */ /* 0x001fca00078e0202 */
[----:B------:R-:W2:Y:S02]  /*09f0*/  LDG.E R0, desc[UR4][R2.64] ;  /* 0x0000000402007981 */ /* 0x000ea4000c1e1900 */
[----:B--2---:R-:W-:-:S05]  /*0a00*/  FADD R19, R0, R19 ;  /* 0x0000001300137221 */ /* 0x004fca0000000000 */
[----:B------:R-:W-:Y:S01]  /*0a10*/  STG.E desc[UR4][R2.64], R19 ;  /* 0x0000001302007986 */ /* 0x000fe2000c101904 */
[----:B------:R-:W-:Y:S05]  /*0a20*/  EXIT ;  /* 0x000000000000794d */ /* 0x000fea0003800000 */
.L_x_4:
[----:B------:R-:W-:-:S00]  /*0a30*/  BRA `(.L_x_4) ;  /* 0xfffffffc00fc7947 */ /* 0x000fc0000383ffff */
[----:B------:R-:W-:-:S00]  /*0a40*/  NOP ;  /* 0x0000000000007918 */ /* 0x000fc00000000000 */
        /* <DEDUP_REMOVED lines=11> */
.L_x_14:


//--------------------- .text._Z6matmulPKfS0_Pfiii --------------------------
	.section	.text._Z6matmulPKfS0_Pfiii,"ax",@progbits
	.align	128
        .global         _Z6matmulPKfS0_Pfiii
        .type           _Z6matmulPKfS0_Pfiii,@function
        .size           _Z6matmulPKfS0_Pfiii,(.L_x_15 - _Z6matmulPKfS0_Pfiii)
        .other          _Z6matmulPKfS0_Pfiii,@"STO_CUDA_ENTRY STV_DEFAULT"
_Z6matmulPKfS0_Pfiii:
.text._Z6matmulPKfS0_Pfiii:
[----:B------:R-:W-:Y:S01]  /*0000*/  LDC R1, c[0x0][0x37c] ;  /* 0x0000df00ff017b82 */ /* 0x000fe20000000800 */
[----:B------:R-:W0:Y:S07]  /*0010*/  S2R R0, SR_CTAID.X ;  /* 0x0000000000007919 */ /* 0x000e2e0000002500 */
[----:B------:R-:W1:Y:S01]  /*0020*/  LDC R15, c[0x0][0x3a0] ;  /* 0x0000e800ff0f7b82 */ /* 0x000e620000000800 */
[----:B------:R-:W0:Y:S01]  /*0030*/  LDCU UR4, c[0x0][0x360] ;  /* 0x00006c00ff0477ac */ /* 0x000e220008000800 */
[----:B------:R-:W0:Y:S01]  /*0040*/  S2R R3, SR_TID.X ;  /* 0x0000000000037919 */ /* 0x000e220000002100 */
[----:B------:R-:W1:Y:S01]  /*0050*/  LDCU UR5, c[0x0][0x398] ;  /* 0x00007300ff0577ac */ /* 0x000e620008000800 */
[----:B0-----:R-:W-:-:S02]  /*0060*/  IMAD R0, R0, UR4, R3 ;  /* 0x0000000400007c24 */ /* 0x001fc4000f8e0203 */
[----:B-1----:R-:W-:-:S05]  /*0070*/  IMAD R3, R15, UR5, RZ ;  /* 0x000000050f037c24 */ /* 0x002fca000f8e02ff */
[----:B------:R-:W-:-:S13]  /*0080*/  ISETP.GE.AND P0, PT, R0, R3, PT ;  /* 0x000000030000720c */ /* 0x000fda0003f06270 */
[----:B------:R-:W-:Y:S05]  /*0090*/  @P0 EXIT ;  /* 0x000000000000094d */ /* 0x000fea0003800000 */
[----:B------:R-:W-:Y:S01]  /*00a0*/  IABS R7, R15 ;  /* 0x0000000f00077213 */ /* 0x000fe20000000000 */
[----:B------:R-:W0:Y:S01]  /*00b0*/  LDC R14, c[0x0][0x39c] ;  /* 0x0000e700ff0e7b82 */ /* 0x000e220000000800 */
[----:B------:R-:W-:Y:S01]  /*00c0*/  ISETP.GE.AND P2, PT, R0, RZ, PT ;  /* 0x000000ff0000720c */ /* 0x000fe20003f46270 */
[----:B------:R-:W1:Y:S01]  /*00d0*/  LDCU.64 UR6, c[0x0][0x358] ;  /* 0x00006b00ff0677ac */ /* 0x000e620008000a00 */
[----:B------:R-:W2:Y:S01]  /*00e0*/  I2F.RP R4, R7 ;  /* 0x0000000700047306 */ /* 0x000ea20000209400 */
[----:B------:R-:W-:-:S07]  /*00f0*/  MOV R26, RZ ;  /* 0x000000ff001a7202 */ /* 0x000fce0000000f00 */
[----:B--2---:R-:W2:Y:S01]  /*0100*/  MUFU.RCP R4, R4 ;  /* 0x0000000400047308 */ /* 0x004ea20000001000 */
[----:B0-----:R-:W-:Y:S02]  /*0110*/  ISETP.GE.AND P3, PT, R14, 0x1, PT ;  /* 0x000000010e00780c */ /* 0x001fe40003f66270 */
[----:B--2---:R-:W-:-:S05]  /*0120*/  IADD3 R2, PT, PT, R4, 0xffffffe, RZ ;  /* 0x0ffffffe04027810 */ /* 0x004fca0007ffe0ff */
[----:B------:R0:W2:Y:S02]  /*0130*/  F2I.FTZ.U32.TRUNC.NTZ R3, R2 ;  /* 0x0000000200037305 */ /* 0x0000a4000021f000 */
[----:B0-----:R-:W-:Y:S01]  /*0140*/  HFMA2 R2, -RZ, RZ, 0, 0 ;  /* 0x00000000ff027431 */ /* 0x001fe200000001ff */
[----:B--2---:R-:W-:-:S05]  /*0150*/  IADD3 R6, PT, PT, RZ, -R3, RZ ;  /* 0x80000003ff067210 */ /* 0x004fca0007ffe0ff */
[----:B------:R-:W-:Y:S01]  /*0160*/  IMAD R5, R6, R7, RZ ;  /* 0x0000000706057224 */ /* 0x000fe200078e02ff */
[----:B------:R-:W-:-:S03]  /*0170*/  IABS R6, R0 ;  /* 0x0000000000067213 */ /* 0x000fc60000000000 */
[----:B------:R-:W-:-:S06]  /*0180*/  IMAD.HI.U32 R3, R3, R5, R2 ;  /* 0x0000000503037227 */ /* 0x000fcc00078e0002 */
[----:B------:R-:W-:-:S05]  /*0190*/  IMAD.HI.U32 R3, R3, R6, RZ ;  /* 0x0000000603037227 */ /* 0x000fca00078e00ff */
[----:B------:R-:W-:-:S05]  /*01a0*/  IADD3 R4, PT, PT, -R3, RZ, RZ ;  /* 0x000000ff03047210 */ /* 0x000fca0007ffe1ff */
[----:B------:R-:W-:-:S05]  /*01b0*/  IMAD R4, R7, R4, R6 ;  /* 0x0000000407047224 */ /* 0x000fca00078e0206 */
[----:B------:R-:W-:-:S13]  /*01c0*/  ISETP.GT.U32.AND P0, PT, R7, R4, PT ;  /* 0x000000040700720c */ /* 0x000fda0003f04070 */
[----:B------:R-:W-:-:S04]  /*01d0*/  @!P0 IADD3 R4, PT, PT, R4, -R7, RZ ;  /* 0x8000000704048210 */ /* 0x000fc80007ffe0ff */
[----:B------:R-:W-:Y:S01]  /*01e0*/  ISETP.GT.U32.AND P1, PT, R7, R4, PT ;  /* 0x000000040700720c */ /* 0x000fe20003f24070 */
[----:B------:R-:W-:-:S05]  /*01f0*/  IMAD.IADD R5, R4, 0x1, -R7 ;  /* 0x0000000104057824 */ /* 0x000fca00078e0a07 */
[----:B------:R-:W-:-:S04]  /*0200*/  SEL R5, R5, R4, !P1 ;  /* 0x0000000405057207 */ /* 0x000fc80004800000 */
[----:B------:R-:W-:Y:S01]  /*0210*/  @!P2 IADD3 R5, PT, PT, -R5, RZ, RZ ;  /* 0x000000ff0505a210 */ /* 0x000fe20007ffe1ff */
[----:B-1----:R-:W-:Y:S06]  /*0220*/  @!P3 BRA `(.L_x_5) ;  /* 0x0000000400e0b947 */ /* 0x002fec0003800000 */
[----:B------:R-:W-:Y:S02]  /*0230*/  ISETP.GE.U32.AND P1, PT, R4, R7, PT ;  /* 0x000000070400720c */ /* 0x000fe40003f26070 */
[-C--:B------:R-:W-:Y:S02]  /*0240*/  LOP3.LUT R2, R0, R15.reuse, RZ, 0x3c, !PT ;  /* 0x0000000f00027212 */ /* 0x080fe400078e3cff */
[----:B------:R-:W-:Y:S02]  /*0250*/  @!P0 IADD3 R3, PT, PT, R3, 0x1, RZ ;  /* 0x0000000103038810 */ /* 0x000fe40007ffe0ff */
[----:B------:R-:W-:Y:S02]  /*0260*/  ISETP.GE.AND P2, PT, R2, RZ, PT ;  /* 0x000000ff0200720c */ /* 0x000fe40003f46270 */
[----:B------:R-:W-:Y:S02]  /*0270*/  ISETP.NE.AND P0, PT, R15, RZ, PT ;  /* 0x000000ff0f00720c */ /* 0x000fe40003f05270 */
[----:B------:R-:W-:-:S02]  /*0280*/  LOP3.LUT R18, RZ, R15, RZ, 0x33, !PT ;  /* 0x0000000fff127212 */ /* 0x000fc400078e33ff */
[C---:B------:R-:W-:Y:S02]  /*0290*/  LOP3.LUT R25, R14.reuse, 0x7, RZ, 0xc0, !PT ;  /* 0x000000070e197812 */ /* 0x040fe400078ec0ff */
[----:B------:R-:W-:Y:S02]  /*02a0*/  @P1 IADD3 R3, PT, PT, R3, 0x1, RZ ;  /* 0x0000000103031810 */ /* 0x000fe40007ffe0ff */
[----:B------:R-:W-:Y:S02]  /*02b0*/  ISETP.GE.U32.AND P1, PT, R14, 0x8, PT ;  /* 0x000000080e00780c */ /* 0x000fe40003f26070 */
[----:B------:R-:W-:Y:S01]  /*02c0*/  MOV R26, RZ ;  /* 0x000000ff001a7202 */ /* 0x000fe20000000f00 */
[----:B------:R-:W-:Y:S01]  /*02d0*/  @!P2 IMAD.MOV R3, RZ, RZ, -R3 ;  /* 0x000000ffff03a224 */ /* 0x000fe200078e0a03 */
[----:B------:R-:W-:Y:S02]  /*02e0*/  ISETP.NE.AND P2, PT, R25, RZ, PT ;  /* 0x000000ff1900720c */ /* 0x000fe40003f45270 */
[----:B------:R-:W-:-:S02]  /*02f0*/  MOV R17, RZ ;  /* 0x000000ff00117202 */ /* 0x000fc40000000f00 */
[C---:B------:R-:W-:Y:S02]  /*0300*/  SEL R3, R18.reuse, R3, !P0 ;  /* 0x0000000312037207 */ /* 0x040fe40004000000 */
[----:B------:R-:W-:-:S03]  /*0310*/  SEL R18, R18, R5, !P0 ;  /* 0x0000000512127207 */ /* 0x000fc60004000000 */
[----:B------:R-:W-:Y:S01]  /*0320*/  IMAD R20, R3, R14, RZ ;  /* 0x0000000e03147224 */ /* 0x000fe200078e02ff */
[----:B------:R-:W-:Y:S06]  /*0330*/  @!P1 BRA `(.L_x_6) ;  /* 0x0000000000c49947 */ /* 0x000fec0003800000 */
[----:B------:R-:W0:Y:S01]  /*0340*/  LDCU.64 UR4, c[0x0][0x380] ;  /* 0x00007000ff0477ac */ /* 0x000e220008000a00 */
[----:B------:R-:W-:Y:S01]  /*0350*/  LOP3.LUT R17, R14, 0x7ffffff8, RZ, 0xc0, !PT ;  /* 0x7ffffff80e117812 */ /* 0x000fe200078ec0ff */
[----:B------:R-:W-:Y:S01]  /*0360*/  HFMA2 R26, -RZ, RZ, 0, 0 ;  /* 0x00000000ff1a7431 */ /* 0x000fe200000001ff */
[----:B------:R-:W-:Y:S01]  /*0370*/  MOV R16, R20 ;  /* 0x0000001400107202 */ /* 0x000fe20000000f00 */
[----:B------:R-:W-:Y:S01]  /*0380*/  IMAD.MOV.U32 R22, RZ, RZ, R18 ;  /* 0x000000ffff167224 */ /* 0x000fe200078e0012 */
[----:B------:R-:W-:Y:S01]  /*0390*/  IADD3 R19, PT, PT, -R17, RZ, RZ ;  /* 0x000000ff11137210 */ /* 0x000fe20007ffe1ff */
[----:B0-----:R-:W-:-:S04]  /*03a0*/  UIADD3 UR4, UP0, UPT, UR4, 0x10, URZ ;  /* 0x0000001004047890 */ /* 0x001fc8000ff1e0ff */
[----:B------:R-:W-:-:S12]  /*03b0*/  UIADD3.X UR5, UPT, UPT, URZ, UR5, URZ, UP0, !UPT ;  /* 0x00000005ff057290 */ /* 0x000fd800087fe4ff */
.L_x_7:
[----:B------:R-:W0:Y:S01]  /*03c0*/  LDC.64 R12, c[0x0][0x388] ;  /* 0x0000e200ff0c7b82 */ /* 0x000e220000000a00 */
[----:B------:R-:W-:Y:S02]  /*03d0*/  MOV R2, UR4 ;  /* 0x0000000400027c02 */ /* 0x000fe40008000f00 */
[----:B------:R-:W-:-:S03]  /*03e0*/  MOV R3, UR5 ;  /* 0x0000000500037c02 */ /* 0x000fc60008000f00 */
[----:B------:R-:W-:-:S05]  /*03f0*/  IMAD.WIDE R2, R16, 0x4, R2 ;  /* 0x0000000410027825 */ /* 0x000fca00078e0202 */
[----:B------:R-:W2:Y:S04]  /*0400*/  LDG.E R21, desc[UR6][R2.64+-0x10] ;  /* 0xfffff00602157981 */ /* 0x000ea8000c1e1900 */
[----:B------:R-:W3:Y:S04]  /*0410*/  LDG.E R23, desc[UR6][R2.64+-0xc] ;  /* 0xfffff40602177981 */ /* 0x000ee8000c1e1900 */
[----:B------:R-:W4:Y:S01]  /*0420*/  LDG.E R29, desc[UR6][R2.64+-0x8] ;  /* 0xfffff806021d7981 */ /* 0x000f22000c1e1900 */
[----:B0-----:R-:W-:-:S05]  /*0430*/  IMAD.WIDE R12, R22, 0x4, R12 ;  /* 0x00000004160c7825 */ /* 0x001fca00078e020c */
[----:B------:R0:W2:Y:S01]  /*0440*/  LDG.E R24, desc[UR6][R12.64] ;  /* 0x000000060c187981 */ /* 0x0000a2000c1e1900 */
[----:B------:R-:W-:-:S04]  /*0450*/  IMAD.WIDE R10, R15, 0x4, R12 ;  /* 0x000000040f0a7825 */ /* 0x000fc800078e020c */
[C---:B------:R-:W-:Y:S02]  /*0460*/  IMAD.WIDE R4, R15.reuse, 0x4, R10 ;  /* 0x000000040f047825 */ /* 0x040fe400078e020a */
[----:B------:R-:W3:Y:S02]  /*0470*/  LDG.E R10, desc[UR6][R10.64] ;  /* 0x000000060a0a7981 */ /* 0x000ee4000c1e1900 */
[C---:B------:R-:W-:Y:S02]  /*0480*/  IMAD.WIDE R6, R15.reuse, 0x4, R4 ;  /* 0x000000040f067825 */ /* 0x040fe400078e0204 */
[----:B------:R1:W4:Y:S02]  /*0490*/  LDG.E R28, desc[UR6][R4.64] ;  /* 0x00000006041c7981 */ /* 0x000324000c1e1900 */
[C---:B------:R-:W-:Y:S02]  /*04a0*/  IMAD.WIDE R8, R15.reuse, 0x4, R6 ;  /* 0x000000040f087825 */ /* 0x040fe400078e0206 */
[----:B------:R-:W5:Y:S02]  /*04b0*/  LDG.E R6, desc[UR6][R6.64] ;  /* 0x0000000606067981 */ /* 0x000f64000c1e1900 */
[----:B0-----:R-:W-:-:S05]  /*04c0*/  IMAD.WIDE R12, R15, 0x4, R8 ;  /* 0x000000040f0c7825 */ /* 0x001fca00078e0208 */
[----:B------:R-:W5:Y:S04]  /*04d0*/  LDG.E R11, desc[UR6][R12.64] ;  /* 0x000000060c0b7981 */ /* 0x000f68000c1e1900 */
[----:B------:R-:W5:Y:S04]  /*04e0*/  LDG.E R7, desc[UR6][R8.64] ;  /* 0x0000000608077981 */ /* 0x000f68000c1e1900 */
[----:B------:R-:W5:Y:S04]  /*04f0*/  LDG.E R9, desc[UR6][R2.64+-0x4] ;  /* 0xfffffc0602097981 */ /* 0x000f68000c1e1900 */
[----:B------:R-:W5:Y:S01]  /*0500*/  LDG.E R8, desc[UR6][R2.64+0x8] ;  /* 0x0000080602087981 */ /* 0x000f62000c1e1900 */
[----:B--2---:R-:W-:Y:S01]  /*0510*/  FFMA R24, R21, R24, R26 ;  /* 0x0000001815187223 */ /* 0x004fe2000000001a */
[----:B------:R-:W-:-:S02]  /*0520*/  IMAD.WIDE R26, R15, 0x4, R12 ;  /* 0x000000040f1a7825 */ /* 0x000fc400078e020c */
[----:B------:R-:W2:Y:S04]  /*0530*/  LDG.E R21, desc[UR6][R2.64] ;  /* 0x0000000602157981 */ /* 0x000ea8000c1e1900 */
[----:B------:R-:W2:Y:S01]  /*0540*/  LDG.E R12, desc[UR6][R2.64+0x4] ;  /* 0x00000406020c7981 */ /* 0x000ea2000c1e1900 */
[----:B-1----:R-:W-:-:S03]  /*0550*/  IMAD.WIDE R4, R15, 0x4, R26 ;  /* 0x000000040f047825 */ /* 0x002fc600078e021a */
[----:B------:R-:W2:Y:S04]  /*0560*/  LDG.E R13, desc[UR6][R2.64+0xc] ;  /* 0x00000c06020d7981 */ /* 0x000ea8000c1e1900 */
[----:B------:R-:W2:Y:S04]  /*0570*/  LDG.E R4, desc[UR6][R4.64] ;  /* 0x0000000604047981 */ /* 0x000ea8000c1e1900 */
[----:B------:R-:W2:Y:S01]  /*0580*/  LDG.E R3, desc[UR6][R26.64] ;  /* 0x000000061a037981 */ /* 0x000ea2000c1e1900 */
[----:B---3--:R-:W-:Y:S01]  /*0590*/  FFMA R10, R23, R10, R24 ;  /* 0x0000000a170a7223 */ /* 0x008fe20000000018 */
[----:B------:R-:W-:-:S03]  /*05a0*/  IADD3 R19, PT, PT, R19, 0x8, RZ ;  /* 0x0000000813137810 */ /* 0x000fc60007ffe0ff */
[----:B----4-:R-:W-:Y:S01]  /*05b0*/  FFMA R10, R29, R28, R10 ;  /* 0x0000001c1d0a7223 */ /* 0x010fe2000000000a */
[----:B------:R-:W-:Y:S01]  /*05c0*/  ISETP.NE.AND P0, PT, R19, RZ, PT ;  /* 0x000000ff1300720c */ /* 0x000fe20003f05270 */
[----:B------:R-:W-:Y:S01]  /*05d0*/  VIADD R16, R16, 0x8 ;  /* 0x0000000810107836 */ /* 0x000fe20000000000 */
[----:B------:R-:W-:Y:S01]  /*05e0*/  LEA R22, R15, R22, 0x3 ;  /* 0x000000160f167211 */ /* 0x000fe200078e18ff */
[----:B-----5:R-:W-:-:S04]  /*05f0*/  FFMA R6, R9, R6, R10 ;  /* 0x0000000609067223 */ /* 0x020fc8000000000a */
[----:B--2---:R-:W-:-:S04]  /*0600*/  FFMA R7, R21, R7, R6 ;  /* 0x0000000715077223 */ /* 0x004fc80000000006 */
[----:B------:R-:W-:-:S04]  /*0610*/  FFMA R7, R12, R11, R7 ;  /* 0x0000000b0c077223 */ /* 0x000fc80000000007 */
[----:B------:R-:W-:-:S04]  /*0620*/  FFMA R8, R8, R3, R7 ;  /* 0x0000000308087223 */ /* 0x000fc80000000007 */
[----:B------:R-:W-:Y:S01]  /*0630*/  FFMA R26, R13, R4, R8 ;  /* 0x000000040d1a7223 */ /* 0x000fe20000000008 */
[----:B------:R-:W-:Y:S06]  /*0640*/  @P0 BRA `(.L_x_7) ;  /* 0xfffffffc005c0947 */ /* 0x000fec000383ffff */
.L_x_6:
[----:B------:R-:W-:Y:S05]  /*0650*/  @!P2 BRA `(.L_x_5) ;  /* 0x0000000000d4a947 */ /* 0x000fea0003800000 */
[----:B------:R-:W-:Y:S02]  /*0660*/  ISETP.GE.U32.AND P0, PT, R25, 0x4, PT ;  /* 0x000000041900780c */ /* 0x000fe40003f06070 */
[----:B------:R-:W-:-:S04]  /*0670*/  LOP3.LUT R12, R14, 0x3, RZ, 0xc0, !PT ;  /* 0x000000030e0c7812 */ /* 0x000fc800078ec0ff */
[----:B------:R-:W-:-:S07]  /*0680*/  ISETP.NE.AND P1, PT, R12, RZ, PT ;  /* 0x000000ff0c00720c */ /* 0x000fce0003f25270 */
[----:B------:R-:W-:Y:S06]  /*0690*/  @!P0 BRA `(.L_x_8) ;  /* 0x0000000000588947 */ /* 0x000fec0003800000 */
[----:B------:R-:W0:Y:S01]  /*06a0*/  LDC.64 R8, c[0x0][0x388] ;  /* 0x0000e200ff087b82 */ /* 0x000e220000000a00 */
[----:B------:R-:W-:Y:S01]  /*06b0*/  IMAD R7, R17, R15, R18 ;  /* 0x0000000f11077224 */ /* 0x000fe200078e0212 */
[----:B------:R-:W-:-:S06]  /*06c0*/  IADD3 R5, PT, PT, R20, R17, RZ ;  /* 0x0000001114057210 */ /* 0x000fcc0007ffe0ff */
[----:B------:R-:W1:Y:S01]  /*06d0*/  LDC.64 R2, c[0x0][0x380] ;  /* 0x0000e000ff027b82 */ /* 0x000e620000000a00 */
[----:B0-----:R-:W-:-:S04]  /*06e0*/  IMAD.WIDE R8, R7, 0x4, R8 ;  /* 0x0000000407087825 */ /* 0x001fc800078e0208 */
[----:B------:R-:W-:Y:S02]  /*06f0*/  IMAD.WIDE R10, R15, 0x4, R8 ;  /* 0x000000040f0a7825 */ /* 0x000fe400078e0208 */
[----:B------:R-:W2:Y:S02]  /*0700*/  LDG.E R8, desc[UR6][R8.64] ;  /* 0x0000000608087981 */ /* 0x000ea4000c1e1900 */
[----:B-1----:R-:W-:-:S04]  /*0710*/  IMAD.WIDE R2, R5, 0x4, R2 ;  /* 0x0000000405027825 */ /* 0x002fc800078e0202 */
[C---:B------:R-:W-:Y:S01]  /*0720*/  IMAD.WIDE R4, R15.reuse, 0x4, R10 ;  /* 0x000000040f047825 */ /* 0x040fe200078e020a */
[----:B------:R-:W2:Y:S04]  /*0730*/  LDG.E R13, desc[UR6][R2.64] ;  /* 0x00000006020d7981 */ /* 0x000ea8000c1e1900 */
[----:B------:R-:W3:Y:S01]  /*0740*/  LDG.E R10, desc[UR6][R10.64] ;  /* 0x000000060a0a7981 */ /* 0x000ee2000c1e1900 */
[----:B------:R-:W-:-:S03]  /*0750*/  IMAD.WIDE R6, R15, 0x4, R4 ;  /* 0x000000040f067825 */ /* 0x000fc600078e0204 */
[----:B------:R-:W3:Y:S04]  /*0760*/  LDG.E R16, desc[UR6][R2.64+0x4] ;  /* 0x0000040602107981 */ /* 0x000ee8000c1e1900 */
[----:B------:R-:W4:Y:S04]  /*0770*/  LDG.E R19, desc[UR6][R4.64] ;  /* 0x0000000604137981 */ /* 0x000f28000c1e1900 */
        /* <DEDUP_REMOVED lines=8> */
.L_x_8:
[----:B------:R-:W-:Y:S05]  /*0800*/  @!P1 BRA `(.L_x_5) ;  /* 0x0000000000689947 */ /* 0x000fea0003800000 */
[----:B------:R-:W0:Y:S01]  /*0810*/  LDC.64 R8, c[0x0][0x388] ;  /* 0x0000e200ff087b82 */ /* 0x000e220000000a00 */
[----:B------:R-:W-:Y:S02]  /*0820*/  ISETP.NE.AND P0, PT, R12, 0x1, PT ;  /* 0x000000010c00780c */ /* 0x000fe40003f05270 */
[----:B------:R-:W-:-:S04]  /*0830*/  LOP3.LUT R14, R14, 0x1, RZ, 0xc0, !PT ;  /* 0x000000010e0e7812 */ /* 0x000fc800078ec0ff */
[----:B------:R-:W-:Y:S01]  /*0840*/  ISETP.NE.U32.AND P1, PT, R14, 0x1, PT ;  /* 0x000000010e00780c */ /* 0x000fe20003f25070 */
[----:B------:R-:W1:Y:S06]  /*0850*/  LDC.64 R6, c[0x0][0x380] ;  /* 0x0000e000ff067b82 */ /* 0x000e6c0000000a00 */
[C---:B------:R-:W-:Y:S01]  /*0860*/  @P0 IMAD R13, R17.reuse, R15, R18 ;  /* 0x0000000f110d0224 */ /* 0x040fe200078e0212 */
[----:B------:R-:W-:Y:S01]  /*0870*/  @P0 IADD3 R11, PT, PT, R20, R17, RZ ;  /* 0x00000011140b0210 */ /* 0x000fe20007ffe0ff */
[----:B------:R-:W2:Y:S01]  /*0880*/  LDC.64 R4, c[0x0][0x380] ;  /* 0x0000e000ff047b82 */ /* 0x000ea20000000a00 */
[----:B------:R-:W-:-:S07]  /*0890*/  @P0 IADD3 R17, PT, PT, R17, 0x2, RZ ;  /* 0x0000000211110810 */ /* 0x000fce0007ffe0ff */
[----:B------:R-:W3:Y:S01]  /*08a0*/  LDC.64 R2, c[0x0][0x388] ;  /* 0x0000e200ff027b82 */ /* 0x000ee20000000a00 */
[----:B0-----:R-:W-:Y:S01]  /*08b0*/  @P0 IMAD.WIDE R8, R13, 0x4, R8 ;  /* 0x000000040d080825 */ /* 0x001fe200078e0208 */
[----:B------:R-:W-:-:S03]  /*08c0*/  @!P1 IADD3 R13, PT, PT, R20, R17, RZ ;  /* 0x00000011140d9210 */ /* 0x000fc60007ffe0ff */
[----:B------:R-:W-:Y:S01]  /*08d0*/  @!P1 IMAD R17, R17, R15, R18 ;  /* 0x0000000f11119224 */ /* 0x000fe200078e0212 */
[----:B------:R-:W4:Y:S01]  /*08e0*/  @P0 LDG.E R12, desc[UR6][R8.64] ;  /* 0x00000006080c0981 */ /* 0x000f22000c1e1900 */
[----:B-1----:R-:W-:-:S04]  /*08f0*/  @P0 IMAD.WIDE R6, R11, 0x4, R6 ;  /* 0x000000040b060825 */ /* 0x002fc800078e0206 */
[----:B------:R-:W-:Y:S01]  /*0900*/  @P0 IMAD.WIDE R10, R15, 0x4, R8 ;  /* 0x000000040f0a0825 */ /* 0x000fe200078e0208 */
[----:B------:R-:W5:Y:S04]  /*0910*/  @P0 LDG.E R19, desc[UR6][R6.64+0x4] ;  /* 0x0000040606130981 */ /* 0x000f68000c1e1900 */
[----:B------:R-:W4:Y:S01]  /*0920*/  @P0 LDG.E R15, desc[UR6][R6.64] ;  /* 0x00000006060f0981 */ /* 0x000f22000c1e1900 */
[----:B--2---:R-:W-:-:S03]  /*0930*/  @!P1 IMAD.WIDE R4, R13, 0x4, R4 ;  /* 0x000000040d049825 */ /* 0x004fc600078e0204 */
[----:B------:R-:W5:Y:S01]  /*0940*/  @P0 LDG.E R10, desc[UR6][R10.64] ;  /* 0x000000060a0a0981 */ /* 0x000f62000c1e1900 */
[----:B---3--:R-:W-:-:S03]  /*0950*/  @!P1 IMAD.WIDE R2, R17, 0x4, R2 ;  /* 0x0000000411029825 */ /* 0x008fc600078e0202 */
[----:B------:R-:W2:Y:S04]  /*0960*/  @!P1 LDG.E R5, desc[UR6][R4.64] ;  /* 0x0000000604059981 */ /* 0x000ea8000c1e1900 */
[----:B------:R-:W2:Y:S01]  /*0970*/  @!P1 LDG.E R2, desc[UR6][R2.64] ;  /* 0x0000000602029981 */ /* 0x000ea2000c1e1900 */
[----:B----4-:R-:W-:-:S04]  /*0980*/  @P0 FFMA R12, R15, R12, R26 ;  /* 0x0000000c0f0c0223 */ /* 0x010fc8000000001a */
[----:B-----5:R-:W-:-:S04]  /*0990*/  @P0 FFMA R26, R19, R10, R12 ;  /* 0x0000000a131a0223 */ /* 0x020fc8000000000c */
[----:B--2---:R-:W-:-:S07]  /*09a0*/  @!P1 FFMA R26, R5, R2, R26 ;  /* 0x00000002051a9223 */ /* 0x004fce000000001a */
.L_x_5:
[----:B------:R-:W0:Y:S02]  /*09b0*/  LDC.64 R2, c[0x0][0x390] ;  /* 0x0000e400ff027b82 */ /* 0x000e240000000a00 */
[----:B0-----:R-:W-:-:S05]  /*09c0*/  IMAD.WIDE R2, R0, 0x4, R2 ;  /* 0x0000000400027825 */ /* 0x001fca00078e0202 */
[----:B------:R-:W-:Y:S01]  /*09d0*/  STG.E desc[UR6][R2.64], R26 ;  /* 0x0000001a02007986 */ /* 0x000fe2000c101906 */
[----:B------:R-:W-:Y:S05]  /*09e0*/  EXIT ;  /* 0x000000000000794d */ /* 0x000fea0003800000 */
.L_x_9:
        /* <DEDUP_REMOVED lines=9> */
.L_x_15:


//--------------------- .text._Z8multiplyPKfS0_Pfi --------------------------
	.section	.text._Z8multiplyPKfS0_Pfi,"ax",@progbits
	.align	128
        .global         _Z8multiplyPKfS0_Pfi
        .type           _Z8multiplyPKfS0_Pfi,@function
        .size           _Z8multiplyPKfS0_Pfi,(.L_x_16 - _Z8multiplyPKfS0_Pfi)
        .other          _Z8multiplyPKfS0_Pfi,@"STO_CUDA_ENTRY STV_DEFAULT"
_Z8multiplyPKfS0_Pfi:
.text._Z8multiplyPKfS0_Pfi:
[----:B------:R-:W-:Y:S01]  /*0000*/  LDC R1, c[0x0][0x37c] ;  /* 0x0000df00ff017b82 */ /* 0x000fe20000000800 */
[----:B------:R-:W0:Y:S01]  /*0010*/  S2R R9, SR_CTAID.X ;  /* 0x0000000000097919 */ /* 0x000e220000002500 */
[----:B------:R-:W0:Y:S01]  /*0020*/  LDCU UR4, c[0x0][0x360] ;  /* 0x00006c00ff0477ac */ /* 0x000e220008000800 */
[----:B------:R-:W0:Y:S01]  /*0030*/  S2R R0, SR_TID.X ;  /* 0x0000000000007919 */ /* 0x000e220000002100 */
[----:B------:R-:W1:Y:S01]  /*0040*/  LDCU UR5, c[0x0][0x398] ;  /* 0x00007300ff0577ac */ /* 0x000e620008000800 */
[----:B0-----:R-:W-:-:S05]  /*0050*/  IMAD R9, R9, UR4, R0 ;  /* 0x0000000409097c24 */ /* 0x001fca000f8e0200 */
[----:B-1----:R-:W-:-:S13]  /*0060*/  ISETP.GE.AND P0, PT, R9, UR5, PT ;  /* 0x0000000509007c0c */ /* 0x002fda000bf06270 */
[----:B------:R-:W-:Y:S05]  /*0070*/  @P0 EXIT ;  /* 0x000000000000094d */ /* 0x000fea0003800000 */
[----:B------:R-:W0:Y:S01]  /*0080*/  LDC.64 R2, c[0x0][0x380] ;  /* 0x0000e000ff027b82 */ /* 0x000e220000000a00 */
[----:B------:R-:W1:Y:S07]  /*0090*/  LDCU.64 UR4, c[0x0][0x358] ;  /* 0x00006b00ff0477ac */ /* 0x000e6e0008000a00 */
[----:B------:R-:W2:Y:S08]  /*00a0*/  LDC.64 R4, c[0x0][0x388] ;  /* 0x0000e200ff047b82 */ /* 0x000eb00000000a00 */
[----:B------:R-:W3:Y:S01]  /*00b0*/  LDC.64 R6, c[0x0][0x390] ;  /* 0x0000e400ff067b82 */ /* 0x000ee20000000a00 */
[----:B0-----:R-:W-:-:S06]  /*00c0*/  IMAD.WIDE R2, R9, 0x4, R2 ;  /* 0x0000000409027825 */ /* 0x001fcc00078e0202 */
[----:B-1----:R-:W4:Y:S01]  /*00d0*/  LDG.E R2, desc[UR4][R2.64] ;  /* 0x0000000402027981 */ /* 0x002f22000c1e1900 */
[----:B--2---:R-:W-:-:S06]  /*00e0*/  IMAD.WIDE R4, R9, 0x4, R4 ;  /* 0x0000000409047825 */ /* 0x004fcc00078e0204 */
[----:B------:R-:W4:Y:S01]  /*00f0*/  LDG.E R5, desc[UR4][R4.64] ;  /* 0x0000000404057981 */ /* 0x000f22000c1e1900 */
[----:B---3--:R-:W-:-:S04]  /*0100*/  IMAD.WIDE R6, R9, 0x4, R6 ;  /* 0x0000000409067825 */ /* 0x008fc800078e0206 */
[----:B----4-:R-:W-:-:S05]  /*0110*/  FMUL R9, R2, R5 ;  /* 0x0000000502097220 */ /* 0x010fca0000400000 */
[----:B------:R-:W-:Y:S01]  /*0120*/  STG.E desc[UR4][R6.64], R9 ;  /* 0x0000000906007986 */ /* 0x000fe2000c101904 */
[----:B------:R-:W-:Y:S05]  /*0130*/  EXIT ;  /* 0x000000000000794d */ /* 0x000fea0003800000 */
.L_x_10:
        /* <DEDUP_REMOVED lines=12> */
.L_x_16:


//--------------------- .text._Z8subtractPKfS0_Pfi --------------------------
	.section	.text._Z8subtractPKfS0_Pfi,"ax",@progbits
	.align	128
        .global         _Z8subtractPKfS0_Pfi
        .type           _Z8subtractPKfS0_Pfi,@function
        .size           _Z8subtractPKfS0_Pfi,(.L_x_17 - _Z8subtractPKfS0_Pfi)
        .other          _Z8subtractPKfS0_Pfi,@"STO_CUDA_ENTRY STV_DEFAULT"
_Z8subtractPKfS0_Pfi:
.text._Z8subtractPKfS0_Pfi:
        /* <DEDUP_REMOVED lines=17> */
[----:B----4-:R-:W-:-:S05]  /*0110*/  FADD R9, R2, -R5 ;  /* 0x8000000502097221 */ /* 0x010fca0000000000 */
[----:B------:R-:W-:Y:S01]  /*0120*/  STG.E desc[UR4][R6.64], R9 ;  /* 0x0000000906007986 */ /* 0x000fe2000c101904 */
[----:B------:R-:W-:Y:S05]  /*0130*/  EXIT ;  /* 0x000000000000794d */ /* 0x000fea0003800000 */
.L_x_11:
        /* <DEDUP_REMOVED lines=12> */
.L_x_17:


//--------------------- .text._Z15relu_derivativePKfPfi --------------------------
	.section	.text._Z15relu_derivativePKfPfi,"ax",@progbits
	.align	128
        .global         _Z15relu_derivativePKfPfi
        .type           _Z15relu_derivativePKfPfi,@function
        .size           _Z15relu_derivativePKfPfi,(.L_x_18 - _Z15relu_derivativePKfPfi)
        .other          _Z15relu_derivativePKfPfi,@"STO_CUDA_ENTRY STV_DEFAULT"
_Z15relu_derivativePKfPfi:
.text._Z15relu_derivativePKfPfi:
        /* <DEDUP_REMOVED lines=10> */
[----:B------:R-:W2:Y:S01]  /*00a0*/  LDC.64 R4, c[0x0][0x388] ;  /* 0x0000e200ff047b82 */ /* 0x000ea20000000a00 */
[----:B0-----:R-:W-:-:S06]  /*00b0*/  IMAD.WIDE R2, R7, 0x4, R2 ;  /* 0x0000000407027825 */ /* 0x001fcc00078e0202 */
[----:B-1----:R-:W3:Y:S01]  /*00c0*/  LDG.E R2, desc[UR4][R2.64] ;  /* 0x0000000402027981 */ /* 0x002ee2000c1e1900 */
[----:B--2---:R-:W-:Y:S01]  /*00d0*/  IMAD.WIDE R4, R7, 0x4, R4 ;  /* 0x0000000407047825 */ /* 0x004fe200078e0204 */
[----:B---3--:R-:W-:-:S05]  /*00e0*/  FSET.BF.GT.AND R7, R2, RZ, PT ;  /* 0x000000ff0207720a */ /* 0x008fca0003804000 */
[----:B------:R-:W-:Y:S01]  /*00f0*/  STG.E desc[UR4][R4.64], R7 ;  /* 0x0000000704007986 */ /* 0x000fe2000c101904 */
[----:B------:R-:W-:Y:S05]  /*0100*/  EXIT ;  /* 0x000000000000794d */ /* 0x000fea0003800000 */
.L_x_12:
        /* <DEDUP_REMOVED lines=15> */
.L_x_18:


//--------------------- .text._Z4reluPKfPfi       --------------------------
	.section	.text._Z4reluPKfPfi,"ax",@progbits
	.align	128
        .global         _Z4reluPKfPfi
        .type           _Z4reluPKfPfi,@function
        .size           _Z4reluPKfPfi,(.L_x_19 - _Z4reluPKfPfi)
        .other          _Z4reluPKfPfi,@"STO_CUDA_ENTRY STV_DEFAULT"
_Z4reluPKfPfi:
.text._Z4reluPKfPfi:
        /* <DEDUP_REMOVED lines=14> */
[----:B---3--:R-:W-:-:S05]  /*00e0*/  FMNMX R7, RZ, R2, !PT ;  /* 0x00000002ff077209 */ /* 0x008fca0007800000 */
[----:B------:R-:W-:Y:S01]  /*00f0*/  STG.E desc[UR4][R4.64], R7 ;  /* 0x0000000704007986 */ /* 0x000fe2000c101904 */
[----:B------:R-:W-:Y:S05]  /*0100*/  EXIT ;  /* 0x000000000000794d */ /* 0x000fea0003800000 */
.L_x_13:
        /* <DEDUP_REMOVED lines=15> */
.L_x_19:


//--------------------- .nv.shared.reserved.0     --------------------------
	.section	.nv.shared.reserved.0,"aw",@nobits
	.weak		__nv_reservedSMEM_offset_0_alias
	.size		__nv_reservedSMEM_offset_0_alias, 0, 64
	.other		__nv_reservedSMEM_offset_0_alias,@"STO_CUDA_RESERVED_SHARED STV_DEFAULT"
__nv_reservedSMEM_offset_0_alias:
	.zero		0
	.zero		64


//--------------------- .nv.constant0._Z15matmul_AT_B_addPKfS0_Pfiii --------------------------
	.section	.nv.constant0._Z15matmul_AT_B_addPKfS0_Pfiii,"a",@progbits
	.sectionflags	@""
	.align	4
.nv.constant0._Z15matmul_AT_B_addPKfS0_Pfiii:
	.zero		932


//--------------------- .nv.constant0._Z6matmulPKfS0_Pfiii --------------------------
	.section	.nv.constant0._Z6matmulPKfS0_Pfiii,"a",@progbits
	.sectionflags	@""
	.align	4
.nv.constant0._Z6matmulPKfS0_Pfiii:
	.zero		932


//--------------------- .nv.constant0._Z8multiplyPKfS0_Pfi --------------------------
	.section	.nv.constant0._Z8multiplyPKfS0_Pfi,"a",@progbits
	.sectionflags	@""
	.align	4
.nv.constant0._Z8multiplyPKfS0_Pfi:
	.zero		924


//--------------------- .nv.constant0._Z8subtractPKfS0_Pfi --------------------------
	.section	.nv.constant0._Z8subtractPKfS0_Pfi,"a",@progbits
	.sectionflags	@""
	.align	4
.nv.constant0._Z8subtractPKfS0_Pfi:
	.zero		924


//--------------------- .nv.constant0._Z15relu_derivativePKfPfi --------------------------
	.section	.nv.constant0._Z15relu_derivativePKfPfi,"a",@progbits
	.sectionflags	@""
	.align	4
.nv.constant0._Z15relu_derivativePKfPfi:
	.zero		916


//--------------------- .nv.constant0._Z4reluPKfPfi --------------------------
	.section	.nv.constant0._Z4reluPKfPfi,"a",@progbits
	.sectionflags	@""
	.align	4
.nv.constant0._Z4reluPKfPfi:
	.zero		916


//--------------------- SYMBOLS --------------------------

	.type		.nv.reservedSmem.offset0,@object
	.size		.nv.reservedSmem.offset0,0x4
